// auto-generated by cutlass_sweep.gemm — config: {"arch": "sm_90", "cluster_m": 2, "cluster_n": 1, "dtype": "int8", "dtype_b": "int8", "layout": "nt", "stages": 0, "tile_k": 64, "tile_m": 256, "tile_n": 128}
#include "cutlass/cutlass.h"
#include "cutlass/gemm/collective/collective_builder.hpp"
#include "cutlass/gemm/device/gemm_universal_adapter.h"
#include "cutlass/gemm/kernel/gemm_universal.hpp"
#include "cutlass/epilogue/collective/collective_builder.hpp"

using ElemA = int8_t;
using ElemB = int8_t;
using ElemCD = int8_t;
using Acc  = int32_t;
using TileShape    = cute::Shape<cute::_256, cute::_128, cute::_64>;
using ClusterShape = cute::Shape<cute::_2, cute::_1, cute::_1>;

using CollectiveEpilogue = typename cutlass::epilogue::collective::CollectiveBuilder<
    cutlass::arch::Sm90, cutlass::arch::OpClassTensorOp,
    TileShape, ClusterShape,
    cutlass::epilogue::collective::EpilogueTileAuto,
    Acc, Acc,
    ElemCD, cutlass::layout::RowMajor, 128 / cutlass::sizeof_bits<ElemCD>::value,
    ElemCD, cutlass::layout::RowMajor, 128 / cutlass::sizeof_bits<ElemCD>::value,
    cutlass::epilogue::collective::EpilogueScheduleAuto
  >::CollectiveOp;

using CollectiveMainloop = typename cutlass::gemm::collective::CollectiveBuilder<
    cutlass::arch::Sm90, cutlass::arch::OpClassTensorOp,
    ElemA, cutlass::layout::RowMajor, 128 / cutlass::sizeof_bits<ElemA>::value,
    ElemB, cutlass::layout::ColumnMajor, 128 / cutlass::sizeof_bits<ElemB>::value,
    Acc,
    TileShape, ClusterShape,
    cutlass::gemm::collective::StageCountAutoCarveout<static_cast<int>(sizeof(typename CollectiveEpilogue::SharedStorage))>,
    cutlass::gemm::collective::KernelScheduleAuto
  >::CollectiveOp;

using GemmKernel = cutlass::gemm::kernel::GemmUniversal<
    cute::Shape<int,int,int,int>,
    CollectiveMainloop,
    CollectiveEpilogue
>;
using Gemm = cutlass::gemm::device::GemmUniversalAdapter<GemmKernel>;

// Force the device kernel symbol into the cubin without needing a host main.
auto* _anchor = &cutlass::device_kernel<GemmKernel>;


// ===== COMPILED SASS (sm_90a) =====

	.target	sm_90a

	.elftype	@"ET_EXEC"


//--------------------- .note.nv.tkinfo           --------------------------
	.section	.note.nv.tkinfo,"",@"SHT_NOTE"
	.sectionflags	@"SHF_NOTE_NV_TKINFO"
	.tkinfo
        /*0018*/ 	.word	0x00000002
        /*0030*/ 	.string	""
        /*0030*/ 	.string	"ptxas"
        /*0030*/ 	.string	"Cuda compilation tools, release 13.0, V13.0.88"
        /*0030*/ 	.string	"Build cuda_13.0.r13.0/compiler.36424714_0"
        /*0030*/ 	.string	"-arch sm_90a -m 64 "



//--------------------- .note.nv.cuinfo           --------------------------
	.section	.note.nv.cuinfo,"",@"SHT_NOTE"
	.sectionflags	@"SHF_NOTE_NV_CUINFO"
        /*0018*/ 	.short	0x0002
        /*001a*/ 	.short	0x005a
        /*001c*/ 	.short	0x0082
	.zero		2


//--------------------- .nv.info                  --------------------------
	.section	.nv.info,"",@"SHT_CUDA_INFO"
	.align	4


	//----- nvinfo : EIATTR_REGCOUNT
	.align		4
        /*0000*/ 	.byte	0x04, 0x2f
        /*0002*/ 	.short	(.L_15 - .L_14)
	.align		4
.L_14:
        /*0004*/ 	.word	index@(_ZN7cutlass13device_kernelINS_4gemm6kernel13GemmUniversalIN4cute5tupleIJiiiiEEENS1_10collective13CollectiveMmaINS1_34MainloopSm90TmaGmmaWarpSpecializedILi9ENS5_IJNS4_1CILi2EEENSA_ILi1EEESC_EEENS1_35KernelTmaWarpSpecializedCooperativeEEENS5_IJNSA_ILi256EEENSA_ILi128EEENSA_ILi64EEEEEEaNS5_IJlSC_lEEEaSK_NS4_8TiledMMAINS4_8MMA_AtomIJNS4_4SM904GMMA27MMA_64x128x32_S32S8S8_SS_TNEEEENS4_6LayoutISD_NS5_IJSC_NSA_ILi0EEESS_EEEEENS5_IJNS4_10UnderscoreESV_SV_EEEEENS4_13SM90_TMA_LOADENS4_14ComposedLayoutINS4_7SwizzleILi2ELi4ELi3EEENS4_18smem_ptr_flag_bitsILi8EEENSR_INS5_IJNSA_ILi8EEESI_EEENS5_IJSI_SC_EEEEEEEvNS4_8identityENS4_23SM90_TMA_LOAD_MULTICASTES18_vS19_EENS_8epilogue10collective6detail29Sm90TmaWarpSpecializedAdapterINS1D_15DefaultEpilogueIaSK_SK_NS1C_6thread17LinearCombinationIaLi1EiiLNS1H_9ScaleType4KindE0ELNS_15FloatRoundStyleE2EaEENS1_15EpilogueDefaultEEEEEvvEEEEvNT_6ParamsE)
        /*0008*/ 	.word	0x000000a8


	//----- nvinfo : EIATTR_FRAME_SIZE
	.align		4
.L_15:
        /*000c*/ 	.byte	0x04, 0x11
        /*000e*/ 	.short	(.L_17 - .L_16)
	.align		4
.L_16:
        /*0010*/ 	.word	index@(_ZN7cutlass13device_kernelINS_4gemm6kernel13GemmUniversalIN4cute5tupleIJiiiiEEENS1_10collective13CollectiveMmaINS1_34MainloopSm90TmaGmmaWarpSpecializedILi9ENS5_IJNS4_1CILi2EEENSA_ILi1EEESC_EEENS1_35KernelTmaWarpSpecializedCooperativeEEENS5_IJNSA_ILi256EEENSA_ILi128EEENSA_ILi64EEEEEEaNS5_IJlSC_lEEEaSK_NS4_8TiledMMAINS4_8MMA_AtomIJNS4_4SM904GMMA27MMA_64x128x32_S32S8S8_SS_TNEEEENS4_6LayoutISD_NS5_IJSC_NSA_ILi0EEESS_EEEEENS5_IJNS4_10UnderscoreESV_SV_EEEEENS4_13SM90_TMA_LOADENS4_14ComposedLayoutINS4_7SwizzleILi2ELi4ELi3EEENS4_18smem_ptr_flag_bitsILi8EEENSR_INS5_IJNSA_ILi8EEESI_EEENS5_IJSI_SC_EEEEEEEvNS4_8identityENS4_23SM90_TMA_LOAD_MULTICASTES18_vS19_EENS_8epilogue10collective6detail29Sm90TmaWarpSpecializedAdapterINS1D_15DefaultEpilogueIaSK_SK_NS1C_6thread17LinearCombinationIaLi1EiiLNS1H_9ScaleType4KindE0ELNS_15FloatRoundStyleE2EaEENS1_15EpilogueDefaultEEEEEvvEEEEvNT_6ParamsE)
        /*0014*/ 	.word	0x00000000


	//----- nvinfo : EIATTR_MIN_STACK_SIZE
	.align		4
.L_17:
        /*0018*/ 	.byte	0x04, 0x12
        /*001a*/ 	.short	(.L_19 - .L_18)
	.align		4
.L_18:
        /*001c*/ 	.word	index@(_ZN7cutlass13device_kernelINS_4gemm6kernel13GemmUniversalIN4cute5tupleIJiiiiEEENS1_10collective13CollectiveMmaINS1_34MainloopSm90TmaGmmaWarpSpecializedILi9ENS5_IJNS4_1CILi2EEENSA_ILi1EEESC_EEENS1_35KernelTmaWarpSpecializedCooperativeEEENS5_IJNSA_ILi256EEENSA_ILi128EEENSA_ILi64EEEEEEaNS5_IJlSC_lEEEaSK_NS4_8TiledMMAINS4_8MMA_AtomIJNS4_4SM904GMMA27MMA_64x128x32_S32S8S8_SS_TNEEEENS4_6LayoutISD_NS5_IJSC_NSA_ILi0EEESS_EEEEENS5_IJNS4_10UnderscoreESV_SV_EEEEENS4_13SM90_TMA_LOADENS4_14ComposedLayoutINS4_7SwizzleILi2ELi4ELi3EEENS4_18smem_ptr_flag_bitsILi8EEENSR_INS5_IJNSA_ILi8EEESI_EEENS5_IJSI_SC_EEEEEEEvNS4_8identityENS4_23SM90_TMA_LOAD_MULTICASTES18_vS19_EENS_8epilogue10collective6detail29Sm90TmaWarpSpecializedAdapterINS1D_15DefaultEpilogueIaSK_SK_NS1C_6thread17LinearCombinationIaLi1EiiLNS1H_9ScaleType4KindE0ELNS_15FloatRoundStyleE2EaEENS1_15EpilogueDefaultEEEEEvvEEEEvNT_6ParamsE)
        /*0020*/ 	.word	0x00000000
.L_19:


//--------------------- .nv.compat                --------------------------
	.section	.nv.compat,"",@"SHT_CUDA_COMPAT_INFO"
	.align	4
        /*0000*/ 	.byte	0x02, 0x09, 0x01, 0x00, 0x02, 0x02, 0x04, 0x00, 0x02, 0x05, 0x05, 0x00, 0x03, 0x07, 0x01, 0x01
        /*0010*/ 	.byte	0x02, 0x03, 0x01, 0x00, 0x02, 0x06, 0x01, 0x00, 0x04, 0x0b, 0x08, 0x00, 0x00, 0x00, 0x00, 0x00
        /*0020*/ 	.byte	0x00, 0x00, 0x00, 0x00


//--------------------- .nv.info._ZN7cutlass13device_kernelINS_4gemm6kernel13GemmUniversalIN4cute5tupleIJiiiiEEENS1_10collective13CollectiveMmaINS1_34MainloopSm90TmaGmmaWarpSpecializedILi9ENS5_IJNS4_1CILi2EEENSA_ILi1EEESC_EEENS1_35KernelTmaWarpSpecializedCooperativeEEENS5_IJNSA_ILi256EEENSA_ILi128EEENSA_ILi64EEEEEEaNS5_IJlSC_lEEEaSK_NS4_8TiledMMAINS4_8MMA_AtomIJNS4_4SM904GMMA27MMA_64x128x32_S32S8S8_SS_TNEEEENS4_6LayoutISD_NS5_IJSC_NSA_ILi0EEESS_EEEEENS5_IJNS4_10UnderscoreESV_SV_EEEEENS4_13SM90_TMA_LOADENS4_14ComposedLayoutINS4_7SwizzleILi2ELi4ELi3EEENS4_18smem_ptr_flag_bitsILi8EEENSR_INS5_IJNSA_ILi8EEESI_EEENS5_IJSI_SC_EEEEEEEvNS4_8identityENS4_23SM90_TMA_LOAD_MULTICASTES18_vS19_EENS_8epilogue10collective6detail29Sm90TmaWarpSpecializedAdapterINS1D_15DefaultEpilogueIaSK_SK_NS1C_6thread17LinearCombinationIaLi1EiiLNS1H_9ScaleType4KindE0ELNS_15FloatRoundStyleE2EaEENS1_15EpilogueDefaultEEEEEvvEEEEvNT_6ParamsE --------------------------
	.section	.nv.info._ZN7cutlass13device_kernelINS_4gemm6kernel13GemmUniversalIN4cute5tupleIJiiiiEEENS1_10collective13CollectiveMmaINS1_34MainloopSm90TmaGmmaWarpSpecializedILi9ENS5_IJNS4_1CILi2EEENSA_ILi1EEESC_EEENS1_35KernelTmaWarpSpecializedCooperativeEEENS5_IJNSA_ILi256EEENSA_ILi128EEENSA_ILi64EEEEEEaNS5_IJlSC_lEEEaSK_NS4_8TiledMMAINS4_8MMA_AtomIJNS4_4SM904GMMA27MMA_64x128x32_S32S8S8_SS_TNEEEENS4_6LayoutISD_NS5_IJSC_NSA_ILi0EEESS_EEEEENS5_IJNS4_10UnderscoreESV_SV_EEEEENS4_13SM90_TMA_LOADENS4_14ComposedLayoutINS4_7SwizzleILi2ELi4ELi3EEENS4_18smem_ptr_flag_bitsILi8EEENSR_INS5_IJNSA_ILi8EEESI_EEENS5_IJSI_SC_EEEEEEEvNS4_8identityENS4_23SM90_TMA_LOAD_MULTICASTES18_vS19_EENS_8epilogue10collective6detail29Sm90TmaWarpSpecializedAdapterINS1D_15DefaultEpilogueIaSK_SK_NS1C_6thread17LinearCombinationIaLi1EiiLNS1H_9ScaleType4KindE0ELNS_15FloatRoundStyleE2EaEENS1_15EpilogueDefaultEEEEEvvEEEEvNT_6ParamsE,"",@"SHT_CUDA_INFO"
	.sectionflags	@""
	.align	4


	//----- nvinfo : EIATTR_CUDA_API_VERSION
	.align		4
        /*0000*/ 	.byte	0x04, 0x37
        /*0002*/ 	.short	(.L_21 - .L_20)
.L_20:
        /*0004*/ 	.word	0x00000082


	//----- nvinfo : EIATTR_KPARAM_INFO
	.align		4
.L_21:
        /*0008*/ 	.byte	0x04, 0x17
        /*000a*/ 	.short	(.L_23 - .L_22)
.L_22:
        /*000c*/ 	.word	0x00000000
        /*0010*/ 	.short	0x0000
        /*0012*/ 	.short	0x0070
        /*0014*/ 	.byte	0x00, 0xf0, 0x01, 0x10


	//----- nvinfo : EIATTR_SPARSE_MMA_MASK
	.align		4
.L_23:
        /*0018*/ 	.byte	0x03, 0x50
        /*001a*/ 	.short	0x0000


	//----- nvinfo : EIATTR_MAXREG_COUNT
	.align		4
        /*001c*/ 	.byte	0x03, 0x1b
        /*001e*/ 	.short	0x00a8


	//----- nvinfo : EIATTR_NUM_BARRIERS
	.align		4
        /*0020*/ 	.byte	0x02, 0x4c
        /*0022*/ 	.byte	0x01
	.zero		1


	//----- nvinfo : EIATTR_EXTERNS
	.align		4
        /*0024*/ 	.byte	0x04, 0x0f
        /*0026*/ 	.short	(.L_25 - .L_24)


	//   ....[0]....
	.align		4
.L_24:
        /*0028*/ 	.word	index@(__assertfail)


	//----- nvinfo : EIATTR_MERCURY_ISA_VERSION
	.align		4
.L_25:
        /*002c*/ 	.byte	0x03, 0x5f
        /*002e*/ 	.short	0x0101


	//----- nvinfo : EIATTR_INT_WARP_WIDE_INSTR_OFFSETS
	.align		4
        /*0030*/ 	.byte	0x04, 0x31
        /*0032*/ 	.short	(.L_27 - .L_26)


	//   ....[0]....
.L_26:
        /*0034*/ 	.word	0x00000550


	//   ....[1]....
        /*0038*/ 	.word	0x00000580


	//   ....[2]....
        /*003c*/ 	.word	0x00000740


	//----- nvinfo : EIATTR_COOP_GROUP_MASK_REGIDS
	.align		4
.L_27:
        /*0040*/ 	.byte	0x04, 0x29
        /*0042*/ 	.short	(.L_29 - .L_28)


	//   ....[0]....
.L_28:
        /*0044*/ 	.word	0xffffffff


	//   ....[1]....
        /*0048*/ 	.word	0xffffffff


	//   ....[2]....
        /*004c*/ 	.word	0xffffffff


	//   ....[3]....
        /*0050*/ 	.word	0xffffffff


	//   ....[4]....
        /*0054*/ 	.word	0xffffffff


	//   ....[5]....
        /*0058*/ 	.word	0xffffffff


	//----- nvinfo : EIATTR_COOP_GROUP_INSTR_OFFSETS
	.align		4
.L_29:
        /*005c*/ 	.byte	0x04, 0x28
        /*005e*/ 	.short	(.L_31 - .L_30)


	//   ....[0]....
.L_30:
        /*0060*/ 	.word	0x00000060


	//   ....[1]....
        /*0064*/ 	.word	0x00000070


	//   ....[2]....
        /*0068*/ 	.word	0x00000130


	//   ....[3]....
        /*006c*/ 	.word	0x000003a0


	//   ....[4]....
        /*0070*/ 	.word	0x000008c0


	//   ....[5]....
        /*0074*/ 	.word	0x00001300


	//----- nvinfo : EIATTR_REG_RECONFIG
	.align		4
.L_31:
        /*0078*/ 	.byte	0x01, 0x54
	.zero		2


	//----- nvinfo : EIATTR_SYSCALL_OFFSETS
	.align		4
        /*007c*/ 	.byte	0x04, 0x46
        /*007e*/ 	.short	(.L_33 - .L_32)


	//   ....[0]....
.L_32:
        /*0080*/ 	.word	0x000014d0


	//----- nvinfo : EIATTR_MBARRIER_INSTR_OFFSETS
	.align		4
.L_33:
        /*0084*/ 	.byte	0x04, 0x39
        /*0086*/ 	.short	(.L_35 - .L_34)


	//   ....[0]....
.L_34:
        /*0088*/ 	.word	0x00000250
        /*008c*/ 	.word	0x000000ff
        /*0090*/ 	.word	0x00000000
        /*0094*/ 	.short	0x0100
        /*0096*/ 	.byte	0x08
	.zero		1


	//   ....[1]....
        /*0098*/ 	.word	0x00000260
        /*009c*/ 	.word	0x000000ff
        /*00a0*/ 	.word	0x00000048
        /*00a4*/ 	.short	0x0100
        /*00a6*/ 	.byte	0x08
	.zero		1


	//   ....[2]....
        /*00a8*/ 	.word	0x00000270
        /*00ac*/ 	.word	0x000000ff
        /*00b0*/ 	.word	0x00000008
        /*00b4*/ 	.short	0x0100
        /*00b6*/ 	.byte	0x08
	.zero		1


	//   ....[3]....
        /*00b8*/ 	.word	0x00000280
        /*00bc*/ 	.word	0x000000ff
        /*00c0*/ 	.word	0x00000050
        /*00c4*/ 	.short	0x0100
        /*00c6*/ 	.byte	0x08
	.zero		1


	//   ....[4]....
        /*00c8*/ 	.word	0x00000290
        /*00cc*/ 	.word	0x000000ff
        /*00d0*/ 	.word	0x00000010
        /*00d4*/ 	.short	0x0100
        /*00d6*/ 	.byte	0x08
	.zero		1


	//   ....[5]....
        /*00d8*/ 	.word	0x000002a0
        /*00dc*/ 	.word	0x000000ff
        /*00e0*/ 	.word	0x00000058
        /*00e4*/ 	.short	0x0100
        /*00e6*/ 	.byte	0x08
	.zero		1


	//   ....[6]....
        /*00e8*/ 	.word	0x000002b0
        /*00ec*/ 	.word	0x000000ff
        /*00f0*/ 	.word	0x00000018
        /*00f4*/ 	.short	0x0100
        /*00f6*/ 	.byte	0x08
	.zero		1


	//   ....[7]....
        /*00f8*/ 	.word	0x000002c0
        /*00fc*/ 	.word	0x000000ff
        /*0100*/ 	.word	0x00000060
        /*0104*/ 	.short	0x0100
        /*0106*/ 	.byte	0x08
	.zero		1


	//   ....[8]....
        /*0108*/ 	.word	0x000002d0
        /*010c*/ 	.word	0x000000ff
        /*0110*/ 	.word	0x00000020
        /*0114*/ 	.short	0x0100
        /*0116*/ 	.byte	0x08
	.zero		1


	//   ....[9]....
        /*0118*/ 	.word	0x000002e0
        /*011c*/ 	.word	0x000000ff
        /*0120*/ 	.word	0x00000068
        /*0124*/ 	.short	0x0100
        /*0126*/ 	.byte	0x08
	.zero		1


	//   ....[10]....
        /*0128*/ 	.word	0x000002f0
        /*012c*/ 	.word	0x000000ff
        /*0130*/ 	.word	0x00000028
        /*0134*/ 	.short	0x0100
        /*0136*/ 	.byte	0x08
	.zero		1


	//   ....[11]....
        /*0138*/ 	.word	0x00000300
        /*013c*/ 	.word	0x000000ff
        /*0140*/ 	.word	0x00000070
        /*0144*/ 	.short	0x0100
        /*0146*/ 	.byte	0x08
	.zero		1


	//   ....[12]....
        /*0148*/ 	.word	0x00000310
        /*014c*/ 	.word	0x000000ff
        /*0150*/ 	.word	0x00000030
        /*0154*/ 	.short	0x0100
        /*0156*/ 	.byte	0x08
	.zero		1


	//   ....[13]....
        /*0158*/ 	.word	0x00000320
        /*015c*/ 	.word	0x000000ff
        /*0160*/ 	.word	0x00000078
        /*0164*/ 	.short	0x0100
        /*0166*/ 	.byte	0x08
	.zero		1


	//   ....[14]....
        /*0168*/ 	.word	0x00000330
        /*016c*/ 	.word	0x000000ff
        /*0170*/ 	.word	0x00000038
        /*0174*/ 	.short	0x0100
        /*0176*/ 	.byte	0x08
	.zero		1


	//   ....[15]....
        /*0178*/ 	.word	0x00000340
        /*017c*/ 	.word	0x000000ff
        /*0180*/ 	.word	0x00000080
        /*0184*/ 	.short	0x0100
        /*0186*/ 	.byte	0x08
	.zero		1


	//   ....[16]....
        /*0188*/ 	.word	0x00000350
        /*018c*/ 	.word	0x000000ff
        /*0190*/ 	.word	0x00000040
        /*0194*/ 	.short	0x0100
        /*0196*/ 	.byte	0x08
	.zero		1


	//   ....[17]....
        /*0198*/ 	.word	0x00000360
        /*019c*/ 	.word	0x000000ff
        /*01a0*/ 	.word	0x00000088
        /*01a4*/ 	.short	0x0100
        /*01a6*/ 	.byte	0x08
	.zero		1


	//   ....[18]....
        /*01a8*/ 	.word	0x000007c0
        /*01ac*/ 	.word	0x000000ff
        /*01b0*/ 	.word	0x000000a0
        /*01b4*/ 	.short	0x0100
        /*01b6*/ 	.byte	0x06
	.zero		1


	//   ....[19]....
        /*01b8*/ 	.word	0x00000850
        /*01bc*/ 	.word	0x000000ff
        /*01c0*/ 	.word	0x000000a8
        /*01c4*/ 	.short	0x0100
        /*01c6*/ 	.byte	0x06
	.zero		1


	//   ....[20]....
        /*01c8*/ 	.word	0x000015a0
        /*01cc*/ 	.word	0x00000003
        /*01d0*/ 	.word	0x00000000
        /*01d4*/ 	.short	0x010a
        /*01d6*/ 	.byte	0x3f
	.zero		1


	//   ....[21]....
        /*01d8*/ 	.word	0x000015e0
        /*01dc*/ 	.word	0x00000003
        /*01e0*/ 	.word	0x00000000
        /*01e4*/ 	.short	0x010a
        /*01e6*/ 	.byte	0x3f
	.zero		1


	//   ....[22]....
        /*01e8*/ 	.word	0x00001960
        /*01ec*/ 	.word	0x00000005
        /*01f0*/ 	.word	0x00000000
        /*01f4*/ 	.short	0x010a
        /*01f6*/ 	.byte	0x3f
	.zero		1


	//   ....[23]....
        /*01f8*/ 	.word	0x000019a0
        /*01fc*/ 	.word	0x00000005
        /*0200*/ 	.word	0x00000000
        /*0204*/ 	.short	0x010a
        /*0206*/ 	.byte	0x3f
	.zero		1


	//   ....[24]....
        /*0208*/ 	.word	0x00001bc0
        /*020c*/ 	.word	0x00000005
        /*0210*/ 	.word	0x00000000
        /*0214*/ 	.short	0x0101
        /*0216*/ 	.byte	0x3f
	.zero		1


	//   ....[25]....
        /*0218*/ 	.word	0x00001de0
        /*021c*/ 	.word	0x00000003
        /*0220*/ 	.word	0x00000000
        /*0224*/ 	.short	0x0101
        /*0226*/ 	.byte	0x3f
	.zero		1


	//   ....[26]....
        /*0228*/ 	.word	0x00009430
        /*022c*/ 	.word	0x00000017
        /*0230*/ 	.word	0x00000048
        /*0234*/ 	.short	0x010a
        /*0236*/ 	.byte	0x3f
	.zero		1


	//   ....[27]....
        /*0238*/ 	.word	0x000097a0
        /*023c*/ 	.word	0x00000003
        /*0240*/ 	.word	0x000000a8
        /*0244*/ 	.short	0x0101
        /*0246*/ 	.byte	0x3f
	.zero		1


	//   ....[28]....
        /*0248*/ 	.word	0x00009f00
        /*024c*/ 	.word	0x00000007
        /*0250*/ 	.word	0x00000000
        /*0254*/ 	.short	0x010a
        /*0256*/ 	.byte	0x3f
	.zero		1


	//   ....[29]....
        /*0258*/ 	.word	0x00009f80
        /*025c*/ 	.word	0x00000008
        /*0260*/ 	.word	0x00000000
        /*0264*/ 	.short	0x010a
        /*0266*/ 	.byte	0x3f
	.zero		1


	//   ....[30]....
        /*0268*/ 	.word	0x0000a010
        /*026c*/ 	.word	0x00000009
        /*0270*/ 	.word	0x00000000
        /*0274*/ 	.short	0x010a
        /*0276*/ 	.byte	0x3f
	.zero		1


	//   ....[31]....
        /*0278*/ 	.word	0x0000a0a0
        /*027c*/ 	.word	0x00000008
        /*0280*/ 	.word	0x00000000
        /*0284*/ 	.short	0x010a
        /*0286*/ 	.byte	0x3f
	.zero		1


	//   ....[32]....
        /*0288*/ 	.word	0x0000a130
        /*028c*/ 	.word	0x00000009
        /*0290*/ 	.word	0x00000000
        /*0294*/ 	.short	0x010a
        /*0296*/ 	.byte	0x3f
	.zero		1


	//   ....[33]....
        /*0298*/ 	.word	0x0000a1c0
        /*029c*/ 	.word	0x00000008
        /*02a0*/ 	.word	0x00000000
        /*02a4*/ 	.short	0x010a
        /*02a6*/ 	.byte	0x3f
	.zero		1


	//   ....[34]....
        /*02a8*/ 	.word	0x0000a250
        /*02ac*/ 	.word	0x00000009
        /*02b0*/ 	.word	0x00000000
        /*02b4*/ 	.short	0x010a
        /*02b6*/ 	.byte	0x3f
	.zero		1


	//   ....[35]....
        /*02b8*/ 	.word	0x0000a2e0
        /*02bc*/ 	.word	0x00000006
        /*02c0*/ 	.word	0x00000000
        /*02c4*/ 	.short	0x010a
        /*02c6*/ 	.byte	0x3f
	.zero		1


	//   ....[36]....
        /*02c8*/ 	.word	0x0000a370
        /*02cc*/ 	.word	0x00000003
        /*02d0*/ 	.word	0x00000000
        /*02d4*/ 	.short	0x010a
        /*02d6*/ 	.byte	0x3f
	.zero		1


	//   ....[37]....
        /*02d8*/ 	.word	0x0000a3d0
        /*02dc*/ 	.word	0x00000003
        /*02e0*/ 	.word	0x00000000
        /*02e4*/ 	.short	0x010a
        /*02e6*/ 	.byte	0x3f
	.zero		1


	//   ....[38]....
        /*02e8*/ 	.word	0x0000a420
        /*02ec*/ 	.word	0x00000005
        /*02f0*/ 	.word	0x00000000
        /*02f4*/ 	.short	0x010a
        /*02f6*/ 	.byte	0x3f
	.zero		1


	//   ....[39]....
        /*02f8*/ 	.word	0x0000a4f0
        /*02fc*/ 	.word	0x00000017
        /*0300*/ 	.word	0x00000048
        /*0304*/ 	.short	0x010a
        /*0306*/ 	.byte	0x3f
	.zero		1


	//   ....[40]....
        /*0308*/ 	.word	0x0000a5c0
        /*030c*/ 	.word	0x00000007
        /*0310*/ 	.word	0x00000000
        /*0314*/ 	.short	0x010a
        /*0316*/ 	.byte	0x3f
	.zero		1


	//   ....[41]....
        /*0318*/ 	.word	0x0000a610
        /*031c*/ 	.word	0x00000008
        /*0320*/ 	.word	0x00000000
        /*0324*/ 	.short	0x010a
        /*0326*/ 	.byte	0x3f
	.zero		1


	//   ....[42]....
        /*0328*/ 	.word	0x0000a660
        /*032c*/ 	.word	0x00000009
        /*0330*/ 	.word	0x00000000
        /*0334*/ 	.short	0x010a
        /*0336*/ 	.byte	0x3f
	.zero		1


	//   ....[43]....
        /*0338*/ 	.word	0x0000a6b0
        /*033c*/ 	.word	0x00000008
        /*0340*/ 	.word	0x00000000
        /*0344*/ 	.short	0x010a
        /*0346*/ 	.byte	0x3f
	.zero		1


	//   ....[44]....
        /*0348*/ 	.word	0x0000a700
        /*034c*/ 	.word	0x00000009
        /*0350*/ 	.word	0x00000000
        /*0354*/ 	.short	0x010a
        /*0356*/ 	.byte	0x3f
	.zero		1


	//   ....[45]....
        /*0358*/ 	.word	0x0000a750
        /*035c*/ 	.word	0x00000008
        /*0360*/ 	.word	0x00000000
        /*0364*/ 	.short	0x010a
        /*0366*/ 	.byte	0x3f
	.zero		1


	//   ....[46]....
        /*0368*/ 	.word	0x0000a7a0
        /*036c*/ 	.word	0x00000009
        /*0370*/ 	.word	0x00000000
        /*0374*/ 	.short	0x010a
        /*0376*/ 	.byte	0x3f
	.zero		1


	//   ....[47]....
        /*0378*/ 	.word	0x0000a7f0
        /*037c*/ 	.word	0x00000006
        /*0380*/ 	.word	0x00000000
        /*0384*/ 	.short	0x010a
        /*0386*/ 	.byte	0x3f
	.zero		1


	//----- nvinfo : EIATTR_NUM_MBARRIERS
	.align		4
.L_35:
        /*0388*/ 	.byte	0x03, 0x38
        /*038a*/ 	.short	0x0014


	//----- nvinfo : EIATTR_EXIT_INSTR_OFFSETS
	.align		4
        /*038c*/ 	.byte	0x04, 0x1c
        /*038e*/ 	.short	(.L_37 - .L_36)


	//   ....[0]....
.L_36:
        /*0390*/ 	.word	0x00000a20


	//   ....[1]....
        /*0394*/ 	.word	0x00001240


	//   ....[2]....
        /*0398*/ 	.word	0x00008b30


	//   ....[3]....
        /*039c*/ 	.word	0x00009090


	//   ....[4]....
        /*03a0*/ 	.word	0x0000a3c0


	//----- nvinfo : EIATTR_MAX_THREADS
	.align		4
.L_37:
        /*03a4*/ 	.byte	0x04, 0x05
        /*03a6*/ 	.short	(.L_39 - .L_38)
.L_38:
        /*03a8*/ 	.word	0x00000180
        /*03ac*/ 	.word	0x00000001
        /*03b0*/ 	.word	0x00000001


	//----- nvinfo : EIATTR_CRS_STACK_SIZE
	.align		4
.L_39:
        /*03b4*/ 	.byte	0x04, 0x1e
        /*03b6*/ 	.short	(.L_41 - .L_40)
.L_40:
        /*03b8*/ 	.word	0x00000000


	//----- nvinfo : EIATTR_CBANK_PARAM_SIZE
	.align		4
.L_41:
        /*03bc*/ 	.byte	0x03, 0x19
        /*03be*/ 	.short	0x0470


	//----- nvinfo : EIATTR_PARAM_CBANK
	.align		4
        /*03c0*/ 	.byte	0x04, 0x0a
        /*03c2*/ 	.short	(.L_43 - .L_42)
	.align		4
.L_42:
        /*03c4*/ 	.word	index@(.nv.constant0._ZN7cutlass13device_kernelINS_4gemm6kernel13GemmUniversalIN4cute5tupleIJiiiiEEENS1_10collective13CollectiveMmaINS1_34MainloopSm90TmaGmmaWarpSpecializedILi9ENS5_IJNS4_1CILi2EEENSA_ILi1EEESC_EEENS1_35KernelTmaWarpSpecializedCooperativeEEENS5_IJNSA_ILi256EEENSA_ILi128EEENSA_ILi64EEEEEEaNS5_IJlSC_lEEEaSK_NS4_8TiledMMAINS4_8MMA_AtomIJNS4_4SM904GMMA27MMA_64x128x32_S32S8S8_SS_TNEEEENS4_6LayoutISD_NS5_IJSC_NSA_ILi0EEESS_EEEEENS5_IJNS4_10UnderscoreESV_SV_EEEEENS4_13SM90_TMA_LOADENS4_14ComposedLayoutINS4_7SwizzleILi2ELi4ELi3EEENS4_18smem_ptr_flag_bitsILi8EEENSR_INS5_IJNSA_ILi8EEESI_EEENS5_IJSI_SC_EEEEEEEvNS4_8identityENS4_23SM90_TMA_LOAD_MULTICASTES18_vS19_EENS_8epilogue10collective6detail29Sm90TmaWarpSpecializedAdapterINS1D_15DefaultEpilogueIaSK_SK_NS1C_6thread17LinearCombinationIaLi1EiiLNS1H_9ScaleType4KindE0ELNS_15FloatRoundStyleE2EaEENS1_15EpilogueDefaultEEEEEvvEEEEvNT_6ParamsE)
        /*03c8*/ 	.short	0x0210
        /*03ca*/ 	.short	0x0470


	//----- nvinfo : EIATTR_SW_WAR
	.align		4
.L_43:
        /*03cc*/ 	.byte	0x04, 0x36
        /*03ce*/ 	.short	(.L_45 - .L_44)
.L_44:
        /*03d0*/ 	.word	0x00000008
.L_45:


//--------------------- .nv.callgraph             --------------------------
	.section	.nv.callgraph,"",@"SHT_CUDA_CALLGRAPH"
	.align	4
	.sectionentsize	8
	.align		4
        /*0000*/ 	.word	0x00000000
	.align		4
        /*0004*/ 	.word	0xffffffff
	.align		4
        /*0008*/ 	.word	index@(_ZN7cutlass13device_kernelINS_4gemm6kernel13GemmUniversalIN4cute5tupleIJiiiiEEENS1_10collective13CollectiveMmaINS1_34MainloopSm90TmaGmmaWarpSpecializedILi9ENS5_IJNS4_1CILi2EEENSA_ILi1EEESC_EEENS1_35KernelTmaWarpSpecializedCooperativeEEENS5_IJNSA_ILi256EEENSA_ILi128EEENSA_ILi64EEEEEEaNS5_IJlSC_lEEEaSK_NS4_8TiledMMAINS4_8MMA_AtomIJNS4_4SM904GMMA27MMA_64x128x32_S32S8S8_SS_TNEEEENS4_6LayoutISD_NS5_IJSC_NSA_ILi0EEESS_EEEEENS5_IJNS4_10UnderscoreESV_SV_EEEEENS4_13SM90_TMA_LOADENS4_14ComposedLayoutINS4_7SwizzleILi2ELi4ELi3EEENS4_18smem_ptr_flag_bitsILi8EEENSR_INS5_IJNSA_ILi8EEESI_EEENS5_IJSI_SC_EEEEEEEvNS4_8identityENS4_23SM90_TMA_LOAD_MULTICASTES18_vS19_EENS_8epilogue10collective6detail29Sm90TmaWarpSpecializedAdapterINS1D_15DefaultEpilogueIaSK_SK_NS1C_6thread17LinearCombinationIaLi1EiiLNS1H_9ScaleType4KindE0ELNS_15FloatRoundStyleE2EaEENS1_15EpilogueDefaultEEEEEvvEEEEvNT_6ParamsE)
	.align		4
        /*000c*/ 	.word	index@(__assertfail)
	.align		4
        /*0010*/ 	.word	0x00000000
	.align		4
        /*0014*/ 	.word	0xfffffffe
	.align		4
        /*0018*/ 	.word	0x00000000
	.align		4
        /*001c*/ 	.word	0xfffffffd
	.align		4
        /*0020*/ 	.word	0x00000000
	.align		4
        /*0024*/ 	.word	0xfffffffc


//--------------------- .nv.constant4             --------------------------
	.section	.nv.constant4,"a",@progbits
	.align	8
	.align		8
.nv.constant4:
        /*0000*/ 	.dword	__assertfail
	.align		8
        /*0008*/ 	.dword	__unnamed_1
	.align		8
        /*0010*/ 	.dword	_ZN39_INTERNAL_70fb56ba_4_k_cu_87e2faac_41214cuda3std3__45__cpo5beginE
	.align		8
        /*0018*/ 	.dword	_ZN39_INTERNAL_70fb56ba_4_k_cu_87e2faac_41214cuda3std3__45__cpo3endE
	.align		8
        /*0020*/ 	.dword	_ZN39_INTERNAL_70fb56ba_4_k_cu_87e2faac_41214cuda3std3__45__cpo6cbeginE
	.align		8
        /*0028*/ 	.dword	_ZN39_INTERNAL_70fb56ba_4_k_cu_87e2faac_41214cuda3std3__45__cpo4cendE
	.align		8
        /*0030*/ 	.dword	_ZN39_INTERNAL_70fb56ba_4_k_cu_87e2faac_41214cuda3std3__441_GLOBAL__N__70fb56ba_4_k_cu_87e2faac_41216ignoreE
	.align		8
        /*0038*/ 	.dword	_ZN39_INTERNAL_70fb56ba_4_k_cu_87e2faac_41214cuda3std3__419piecewise_constructE
	.align		8
        /*0040*/ 	.dword	_ZN39_INTERNAL_70fb56ba_4_k_cu_87e2faac_41214cuda3std3__48in_placeE
	.align		8
        /*0048*/ 	.dword	_ZN39_INTERNAL_70fb56ba_4_k_cu_87e2faac_41214cuda3std6ranges3__45__cpo4swapE
	.align		8
        /*0050*/ 	.dword	_ZN39_INTERNAL_70fb56ba_4_k_cu_87e2faac_41214cuda3std6ranges3__45__cpo9iter_moveE
	.align		8
        /*0058*/ 	.dword	_ZN39_INTERNAL_70fb56ba_4_k_cu_87e2faac_41214cute7productE
	.align		8
        /*0060*/ 	.dword	_ZN39_INTERNAL_70fb56ba_4_k_cu_87e2faac_41214cute1_E
	.align		8
        /*0068*/ 	.dword	$str$22
	.align		8
        /*0070*/ 	.dword	$str$23


//--------------------- .text._ZN7cutlass13device_kernelINS_4gemm6kernel13GemmUniversalIN4cute5tupleIJiiiiEEENS1_10collective13CollectiveMmaINS1_34MainloopSm90TmaGmmaWarpSpecializedILi9ENS5_IJNS4_1CILi2EEENSA_ILi1EEESC_EEENS1_35KernelTmaWarpSpecializedCooperativeEEENS5_IJNSA_ILi256EEENSA_ILi128EEENSA_ILi64EEEEEEaNS5_IJlSC_lEEEaSK_NS4_8TiledMMAINS4_8MMA_AtomIJNS4_4SM904GMMA27MMA_64x128x32_S32S8S8_SS_TNEEEENS4_6LayoutISD_NS5_IJSC_NSA_ILi0EEESS_EEEEENS5_IJNS4_10UnderscoreESV_SV_EEEEENS4_13SM90_TMA_LOADENS4_14ComposedLayoutINS4_7SwizzleILi2ELi4ELi3EEENS4_18smem_ptr_flag_bitsILi8EEENSR_INS5_IJNSA_ILi8EEESI_EEENS5_IJSI_SC_EEEEEEEvNS4_8identityENS4_23SM90_TMA_LOAD_MULTICASTES18_vS19_EENS_8epilogue10collective6detail29Sm90TmaWarpSpecializedAdapterINS1D_15DefaultEpilogueIaSK_SK_NS1C_6thread17LinearCombinationIaLi1EiiLNS1H_9ScaleType4KindE0ELNS_15FloatRoundStyleE2EaEENS1_15EpilogueDefaultEEEEEvvEEEEvNT_6ParamsE --------------------------
	.section	.text._ZN7cutlass13device_kernelINS_4gemm6kernel13GemmUniversalIN4cute5tupleIJiiiiEEENS1_10collective13CollectiveMmaINS1_34MainloopSm90TmaGmmaWarpSpecializedILi9ENS5_IJNS4_1CILi2EEENSA_ILi1EEESC_EEENS1_35KernelTmaWarpSpecializedCooperativeEEENS5_IJNSA_ILi256EEENSA_ILi128EEENSA_ILi64EEEEEEaNS5_IJlSC_lEEEaSK_NS4_8TiledMMAINS4_8MMA_AtomIJNS4_4SM904GMMA27MMA_64x128x32_S32S8S8_SS_TNEEEENS4_6LayoutISD_NS5_IJSC_NSA_ILi0EEESS_EEEEENS5_IJNS4_10UnderscoreESV_SV_EEEEENS4_13SM90_TMA_LOADENS4_14ComposedLayoutINS4_7SwizzleILi2ELi4ELi3EEENS4_18smem_ptr_flag_bitsILi8EEENSR_INS5_IJNSA_ILi8EEESI_EEENS5_IJSI_SC_EEEEEEEvNS4_8identityENS4_23SM90_TMA_LOAD_MULTICASTES18_vS19_EENS_8epilogue10collective6detail29Sm90TmaWarpSpecializedAdapterINS1D_15DefaultEpilogueIaSK_SK_NS1C_6thread17LinearCombinationIaLi1EiiLNS1H_9ScaleType4KindE0ELNS_15FloatRoundStyleE2EaEENS1_15EpilogueDefaultEEEEEvvEEEEvNT_6ParamsE,"ax",@progbits
	.align	128
.text._ZN7cutlass13device_kernelINS_4gemm6kernel13GemmUniversalIN4cute5tupleIJiiiiEEENS1_10collective13CollectiveMmaINS1_34MainloopSm90TmaGmmaWarpSpecializedILi9ENS5_IJNS4_1CILi2EEENSA_ILi1EEESC_EEENS1_35KernelTmaWarpSpecializedCooperativeEEENS5_IJNSA_ILi256EEENSA_ILi128EEENSA_ILi64EEEEEEaNS5_IJlSC_lEEEaSK_NS4_8TiledMMAINS4_8MMA_AtomIJNS4_4SM904GMMA27MMA_64x128x32_S32S8S8_SS_TNEEEENS4_6LayoutISD_NS5_IJSC_NSA_ILi0EEESS_EEEEENS5_IJNS4_10UnderscoreESV_SV_EEEEENS4_13SM90_TMA_LOADENS4_14ComposedLayoutINS4_7SwizzleILi2ELi4ELi3EEENS4_18smem_ptr_flag_bitsILi8EEENSR_INS5_IJNSA_ILi8EEESI_EEENS5_IJSI_SC_EEEEEEEvNS4_8identityENS4_23SM90_TMA_LOAD_MULTICASTES18_vS19_EENS_8epilogue10collective6detail29Sm90TmaWarpSpecializedAdapterINS1D_15DefaultEpilogueIaSK_SK_NS1C_6thread17LinearCombinationIaLi1EiiLNS1H_9ScaleType4KindE0ELNS_15FloatRoundStyleE2EaEENS1_15EpilogueDefaultEEEEEvvEEEEvNT_6ParamsE:
        .type           _ZN7cutlass13device_kernelINS_4gemm6kernel13GemmUniversalIN4cute5tupleIJiiiiEEENS1_10collective13CollectiveMmaINS1_34MainloopSm90TmaGmmaWarpSpecializedILi9ENS5_IJNS4_1CILi2EEENSA_ILi1EEESC_EEENS1_35KernelTmaWarpSpecializedCooperativeEEENS5_IJNSA_ILi256EEENSA_ILi128EEENSA_ILi64EEEEEEaNS5_IJlSC_lEEEaSK_NS4_8TiledMMAINS4_8MMA_AtomIJNS4_4SM904GMMA27MMA_64x128x32_S32S8S8_SS_TNEEEENS4_6LayoutISD_NS5_IJSC_NSA_ILi0EEESS_EEEEENS5_IJNS4_10UnderscoreESV_SV_EEEEENS4_13SM90_TMA_LOADENS4_14ComposedLayoutINS4_7SwizzleILi2ELi4ELi3EEENS4_18smem_ptr_flag_bitsILi8EEENSR_INS5_IJNSA_ILi8EEESI_EEENS5_IJSI_SC_EEEEEEEvNS4_8identityENS4_23SM90_TMA_LOAD_MULTICASTES18_vS19_EENS_8epilogue10collective6detail29Sm90TmaWarpSpecializedAdapterINS1D_15DefaultEpilogueIaSK_SK_NS1C_6thread17LinearCombinationIaLi1EiiLNS1H_9ScaleType4KindE0ELNS_15FloatRoundStyleE2EaEENS1_15EpilogueDefaultEEEEEvvEEEEvNT_6ParamsE,@function
        .size           _ZN7cutlass13device_kernelINS_4gemm6kernel13GemmUniversalIN4cute5tupleIJiiiiEEENS1_10collective13CollectiveMmaINS1_34MainloopSm90TmaGmmaWarpSpecializedILi9ENS5_IJNS4_1CILi2EEENSA_ILi1EEESC_EEENS1_35KernelTmaWarpSpecializedCooperativeEEENS5_IJNSA_ILi256EEENSA_ILi128EEENSA_ILi64EEEEEEaNS5_IJlSC_lEEEaSK_NS4_8TiledMMAINS4_8MMA_AtomIJNS4_4SM904GMMA27MMA_64x128x32_S32S8S8_SS_TNEEEENS4_6LayoutISD_NS5_IJSC_NSA_ILi0EEESS_EEEEENS5_IJNS4_10UnderscoreESV_SV_EEEEENS4_13SM90_TMA_LOADENS4_14ComposedLayoutINS4_7SwizzleILi2ELi4ELi3EEENS4_18smem_ptr_flag_bitsILi8EEENSR_INS5_IJNSA_ILi8EEESI_EEENS5_IJSI_SC_EEEEEEEvNS4_8identityENS4_23SM90_TMA_LOAD_MULTICASTES18_vS19_EENS_8epilogue10collective6detail29Sm90TmaWarpSpecializedAdapterINS1D_15DefaultEpilogueIaSK_SK_NS1C_6thread17LinearCombinationIaLi1EiiLNS1H_9ScaleType4KindE0ELNS_15FloatRoundStyleE2EaEENS1_15EpilogueDefaultEEEEEvvEEEEvNT_6ParamsE,(.L_x_342 - _ZN7cutlass13device_kernelINS_4gemm6kernel13GemmUniversalIN4cute5tupleIJiiiiEEENS1_10collective13CollectiveMmaINS1_34MainloopSm90TmaGmmaWarpSpecializedILi9ENS5_IJNS4_1CILi2EEENSA_ILi1EEESC_EEENS1_35KernelTmaWarpSpecializedCooperativeEEENS5_IJNSA_ILi256EEENSA_ILi128EEENSA_ILi64EEEEEEaNS5_IJlSC_lEEEaSK_NS4_8TiledMMAINS4_8MMA_AtomIJNS4_4SM904GMMA27MMA_64x128x32_S32S8S8_SS_TNEEEENS4_6LayoutISD_NS5_IJSC_NSA_ILi0EEESS_EEEEENS5_IJNS4_10UnderscoreESV_SV_EEEEENS4_13SM90_TMA_LOADENS4_14ComposedLayoutINS4_7SwizzleILi2ELi4ELi3EEENS4_18smem_ptr_flag_bitsILi8EEENSR_INS5_IJNSA_ILi8EEESI_EEENS5_IJSI_SC_EEEEEEEvNS4_8identityENS4_23SM90_TMA_LOAD_MULTICASTES18_vS19_EENS_8epilogue10collective6detail29Sm90TmaWarpSpecializedAdapterINS1D_15DefaultEpilogueIaSK_SK_NS1C_6thread17LinearCombinationIaLi1EiiLNS1H_9ScaleType4KindE0ELNS_15FloatRoundStyleE2EaEENS1_15EpilogueDefaultEEEEEvvEEEEvNT_6ParamsE)
        .other          _ZN7cutlass13device_kernelINS_4gemm6kernel13GemmUniversalIN4cute5tupleIJiiiiEEENS1_10collective13CollectiveMmaINS1_34MainloopSm90TmaGmmaWarpSpecializedILi9ENS5_IJNS4_1CILi2EEENSA_ILi1EEESC_EEENS1_35KernelTmaWarpSpecializedCooperativeEEENS5_IJNSA_ILi256EEENSA_ILi128EEENSA_ILi64EEEEEEaNS5_IJlSC_lEEEaSK_NS4_8TiledMMAINS4_8MMA_AtomIJNS4_4SM904GMMA27MMA_64x128x32_S32S8S8_SS_TNEEEENS4_6LayoutISD_NS5_IJSC_NSA_ILi0EEESS_EEEEENS5_IJNS4_10UnderscoreESV_SV_EEEEENS4_13SM90_TMA_LOADENS4_14ComposedLayoutINS4_7SwizzleILi2ELi4ELi3EEENS4_18smem_ptr_flag_bitsILi8EEENSR_INS5_IJNSA_ILi8EEESI_EEENS5_IJSI_SC_EEEEEEEvNS4_8identityENS4_23SM90_TMA_LOAD_MULTICASTES18_vS19_EENS_8epilogue10collective6detail29Sm90TmaWarpSpecializedAdapterINS1D_15DefaultEpilogueIaSK_SK_NS1C_6thread17LinearCombinationIaLi1EiiLNS1H_9ScaleType4KindE0ELNS_15FloatRoundStyleE2EaEENS1_15EpilogueDefaultEEEEEvvEEEEvNT_6ParamsE,@"STO_CUDA_ENTRY STV_DEFAULT"
_ZN7cutlass13device_kernelINS_4gemm6kernel13GemmUniversalIN4cute5tupleIJiiiiEEENS1_10collective13CollectiveMmaINS1_34MainloopSm90TmaGmmaWarpSpecializedILi9ENS5_IJNS4_1CILi2EEENSA_ILi1EEESC_EEENS1_35KernelTmaWarpSpecializedCooperativeEEENS5_IJNSA_ILi256EEENSA_ILi128EEENSA_ILi64EEEEEEaNS5_IJlSC_lEEEaSK_NS4_8TiledMMAINS4_8MMA_AtomIJNS4_4SM904GMMA27MMA_64x128x32_S32S8S8_SS_TNEEEENS4_6LayoutISD_NS5_IJSC_NSA_ILi0EEESS_EEEEENS5_IJNS4_10UnderscoreESV_SV_EEEEENS4_13SM90_TMA_LOADENS4_14ComposedLayoutINS4_7SwizzleILi2ELi4ELi3EEENS4_18smem_ptr_flag_bitsILi8EEENSR_INS5_IJNSA_ILi8EEESI_EEENS5_IJSI_SC_EEEEEEEvNS4_8identityENS4_23SM90_TMA_LOAD_MULTICASTES18_vS19_EENS_8epilogue10collective6detail29Sm90TmaWarpSpecializedAdapterINS1D_15DefaultEpilogueIaSK_SK_NS1C_6thread17LinearCombinationIaLi1EiiLNS1H_9ScaleType4KindE0ELNS_15FloatRoundStyleE2EaEENS1_15EpilogueDefaultEEEEEvvEEEEvNT_6ParamsE:
[----:B------:R-:W0:Y:S01]  /*0000*/  LDC R1, c[0x0][0x28] ;  /* 0x00000a00ff017b82 */ /* 0x000e220000000800 */
[----:B------:R-:W1:Y:S01]  /*0010*/  S2R R18, SR_TID.X ;  /* 0x0000000000127919 */ /* 0x000e620000002100 */
[----:B------:R-:W-:Y:S01]  /*0020*/  ELECT P0, URZ, PT ;  /* 0x00000000003f782f */ /* 0x000fe20003800000 */
[----:B------:R-:W-:Y:S01]  /*0030*/  BSSY B0, `(.L_x_0) ;  /* 0x000000f000007945 */ /* 0x000fe20003800000 */
[--C-:B-1----:R-:W-:Y:S02]  /*0040*/  SHF.R.U32.HI R0, RZ, 0x5, R18.reuse ;  /* 0x00000005ff007819 */ /* 0x102fe40000011612 */
[----:B------:R-:W-:-:S03]  /*0050*/  SHF.R.U32.HI R3, RZ, 0x7, R18 ;  /* 0x00000007ff037819 */ /* 0x000fc60000011612 */
[----:B------:R-:W1:Y:S04]  /*0060*/  SHFL.IDX PT, R2, R0, RZ, 0x1f ;  /* 0x00001fff00027589 */ /* 0x000e6800000e0000 */
[----:B------:R2:W3:Y:S01]  /*0070*/  SHFL.IDX PT, R5, R3, RZ, 0x1f ;  /* 0x00001fff03057589 */ /* 0x0004e200000e0000 */
[----:B-1----:R-:W-:-:S13]  /*0080*/  ISETP.NE.OR P0, PT, R2, RZ, !P0 ;  /* 0x000000ff0200720c */ /* 0x002fda0004705670 */
[----:B0-23--:R-:W-:Y:S05]  /*0090*/  @P0 BRA `(.L_x_1) ;  /* 0x0000000000200947 */ /* 0x00dfea0003800000 */
[----:B------:R-:W-:Y:S02]  /*00a0*/  ULDC.64 UR4, c[0x0][0x198] ;  /* 0x0000660000047ab9 */ /* 0x000fe40000000a00 */
[----:B------:R-:W-:Y:S02]  /*00b0*/  UIADD3 UR6, UP0, UR4, 0xf0, URZ ;  /* 0x000000f004067890 */ /* 0x000fe4000ff1e03f */
[----:B------:R-:W-:Y:S02]  /*00c0*/  UIADD3 UR4, UP1, UR4, 0x1f0, URZ ;  /* 0x000001f004047890 */ /* 0x000fe4000ff3e03f */
[----:B------:R-:W-:Y:S02]  /*00d0*/  UIADD3.X UR7, URZ, UR5, URZ, UP0, !UPT ;  /* 0x000000053f077290 */ /* 0x000fe400087fe43f */
[----:B------:R-:W-:-:S07]  /*00e0*/  UIADD3.X UR5, URZ, UR5, URZ, UP1, !UPT ;  /* 0x000000053f057290 */ /* 0x000fce0008ffe43f */
[----:B------:R0:W-:Y:S02]  /*00f0*/  UTMACCTL.PF [UR6] ;  /* 0x00000000060079b9 */ /* 0x0001e40008040000 */
[----:B------:R0:W-:Y:S02]  /*0100*/  UTMACCTL.PF [UR4] ;  /* 0x00000000040079b9 */ /* 0x0001e40008040000 */
[----:B0-----:R-:W-:Y:S01]  /*0110*/  NOP ;  /* 0x0000000000007918 */ /* 0x001fe20000000000 */
.L_x_1:
[----:B------:R-:W-:Y:S05]  /*0120*/  BSYNC B0 ;  /* 0x0000000000007941 */ /* 0x000fea0003800000 */
.L_x_0:
[----:B------:R-:W0:Y:S02]  /*0130*/  SHFL.IDX PT, R3, R0, RZ, 0x1f ;  /* 0x00001fff00037589 */ /* 0x000e2400000e0000 */
[----:B0-----:R-:W-:-:S13]  /*0140*/  ISETP.NE.AND P0, PT, R3, RZ, PT ;  /* 0x000000ff0300720c */ /* 0x001fda0003f05270 */
[----:B------:R-:W-:Y:S05]  /*0150*/  @P0 BRA `(.L_x_2) ;  /* 0x00000000008c0947 */ /* 0x000fea0003800000 */
[----:B------:R-:W-:Y:S01]  /*0160*/  ELECT P0, URZ, PT ;  /* 0x00000000003f782f */ /* 0x000fe20003800000 */
[----:B------:R-:W-:-:S12]  /*0170*/  BSSY B0, `(.L_x_2) ;  /* 0x0000021000007945 */ /* 0x000fd80003800000 */
[----:B------:R-:W-:Y:S05]  /*0180*/  @!P0 BRA `(.L_x_3) ;  /* 0x00000000007c8947 */ /* 0x000fea0003800000 */
[----:B------:R-:W0:Y:S01]  /*0190*/  S2UR UR8, SR_CgaCtaId ;  /* 0x00000000000879c3 */ /* 0x000e220000008800 */
[----:B------:R-:W-:Y:S01]  /*01a0*/  UMOV UR4, 0x400 ;  /* 0x0000040000047882 */ /* 0x000fe20000000000 */
[----:B------:R-:W-:Y:S01]  /*01b0*/  UMOV UR5, 0x1 ;  /* 0x0000000100057882 */ /* 0x000fe20000000000 */
[----:B------:R-:W-:Y:S02]  /*01c0*/  UMOV UR6, 0x4 ;  /* 0x0000000400067882 */ /* 0x000fe40000000000 */
[----:B------:R-:W-:-:S04]  /*01d0*/  UIADD3 UR6, -UR6, 0x100000, URZ ;  /* 0x0010000006067890 */ /* 0x000fc8000fffe13f */
[----:B------:R-:W-:Y:S02]  /*01e0*/  USHF.L.U32 UR7, UR6, 0xb, URZ ;  /* 0x0000000b06077899 */ /* 0x000fe4000800063f */
[----:B------:R-:W-:Y:S02]  /*01f0*/  USHF.L.U32 UR6, UR6, 0x1, URZ ;  /* 0x0000000106067899 */ /* 0x000fe4000800063f */
[----:B0-----:R-:W-:Y:S02]  /*0200*/  ULEA UR8, UR8, UR4, 0x18 ;  /* 0x0000000408087291 */ /* 0x001fe4000f8ec03f */
[----:B------:R-:W-:-:S04]  /*0210*/  UIADD3 UR4, -UR5, 0x100000, URZ ;  /* 0x0010000005047890 */ /* 0x000fc8000fffe13f */
[----:B------:R-:W-:Y:S02]  /*0220*/  USHF.L.U32 UR5, UR4, 0xb, URZ ;  /* 0x0000000b04057899 */ /* 0x000fe4000800063f */
[----:B------:R-:W-:Y:S01]  /*0230*/  USHF.L.U32 UR4, UR4, 0x1, URZ ;  /* 0x0000000104047899 */ /* 0x000fe2000800063f */
[----:B------:R-:W0:Y:S11]  /*0240*/  FENCE.VIEW.ASYNC.S ;  /* 0x00000000000073c6 */ /* 0x000e360000000000 */
[----:B0-----:R0:W1:Y:S01]  /*0250*/  SYNCS.EXCH.64 URZ, [UR8], UR4 ;  /* 0x00000004083f75b2 */ /* 0x0010620008000100 */
[----:B------:R0:W2:Y:S01]  /*0260*/  SYNCS.EXCH.64 URZ, [UR8+0x48], UR6 ;  /* 0x00004806083f75b2 */ /* 0x0000a20008000100 */
[----:B------:R0:W3:Y:S01]  /*0270*/  SYNCS.EXCH.64 URZ, [UR8+0x8], UR4 ;  /* 0x00000804083f75b2 */ /* 0x0000e20008000100 */
[----:B------:R0:W4:Y:S01]  /*0280*/  SYNCS.EXCH.64 URZ, [UR8+0x50], UR6 ;  /* 0x00005006083f75b2 */ /* 0x0001220008000100 */
[----:B------:R0:W0:Y:S01]  /*0290*/  SYNCS.EXCH.64 URZ, [UR8+0x10], UR4 ;  /* 0x00001004083f75b2 */ /* 0x0000220008000100 */
        /* <DEDUP_REMOVED lines=13> */
[----:B------:R-:W-:Y:S01]  /*0370*/  NOP ;  /* 0x0000000000007918 */ /* 0x000fe20000000000 */
.L_x_3:
[----:B0-----:R-:W-:Y:S05]  /*0380*/  BSYNC B0 ;  /* 0x0000000000007941 */ /* 0x001fea0003800000 */
.L_x_2:
[----:B------:R-:W-:Y:S01]  /*0390*/  SHF.R.S32.HI R7, RZ, 0x1f, R18 ;  /* 0x0000001fff077819 */ /* 0x000fe20000011412 */
[----:B------:R-:W0:Y:S01]  /*03a0*/  SHFL.IDX PT, R0, R0, RZ, 0x1f ;  /* 0x00001fff00007589 */ /* 0x000e2200000e0000 */
[----:B------:R-:W5:Y:S01]  /*03b0*/  S2UR UR8, SR_CTAID.X ;  /* 0x00000000000879c3 */ /* 0x000f620000002500 */
[----:B------:R-:W-:Y:S02]  /*03c0*/  ELECT P0, URZ, PT ;  /* 0x00000000003f782f */ /* 0x000fe40003800000 */
[----:B------:R-:W-:Y:S01]  /*03d0*/  LEA.HI R7, R7, R18, RZ, 0x7 ;  /* 0x0000001207077211 */ /* 0x000fe200078f38ff */
[----:B------:R-:W1:Y:S01]  /*03e0*/  S2R R4, SR_CTAID.Y ;  /* 0x0000000000047919 */ /* 0x000e620000002600 */
[----:B------:R-:W-:Y:S01]  /*03f0*/  SHF.R.S32.HI R8, RZ, 0x1f, R3 ;  /* 0x0000001fff087819 */ /* 0x000fe20000011403 */
[----:B------:R-:W-:Y:S01]  /*0400*/  ULDC UR4, c[0x0][0x150] ;  /* 0x0000540000047ab9 */ /* 0x000fe20000000800 */
[----:B------:R-:W-:Y:S01]  /*0410*/  LOP3.LUT R7, R7, 0xffffff80, RZ, 0xc0, !PT ;  /* 0xffffff8007077812 */ /* 0x000fe200078ec0ff */
[----:B------:R-:W-:Y:S01]  /*0420*/  NOP ;  /* 0x0000000000007918 */ /* 0x000fe20000000000 */
[----:B------:R-:W-:Y:S01]  /*0430*/  LEA.HI R8, R8, R3, RZ, 0x2 ;  /* 0x0000000308087211 */ /* 0x000fe200078f10ff */
[----:B------:R-:W2:Y:S01]  /*0440*/  LDC R10, c[0x0][0x144] ;  /* 0x00005100ff0a7b82 */ /* 0x000ea20000000800 */
[----:B------:R-:W-:Y:S01]  /*0450*/  NOP ;  /* 0x0000000000007918 */ /* 0x000fe20000000000 */
[----:B------:R-:W-:Y:S01]  /*0460*/  IMAD.IADD R6, R18, 0x1, -R7 ;  /* 0x0000000112067824 */ /* 0x000fe200078e0a07 */
[----:B------:R-:W-:Y:S01]  /*0470*/  LOP3.LUT R8, R8, 0x3ffffffc, RZ, 0xc0, !PT ;  /* 0x3ffffffc08087812 */ /* 0x000fe200078ec0ff */
[----:B------:R-:W-:Y:S01]  /*0480*/  IMAD.MOV.U32 R23, RZ, RZ, 0x1 ;  /* 0x00000001ff177424 */ /* 0x000fe200078e00ff */
[----:B------:R-:W-:-:S02]  /*0490*/  ISETP.NE.AND P3, PT, R5, RZ, PT ;  /* 0x000000ff0500720c */ /* 0x000fc40003f65270 */
[----:B------:R-:W-:Y:S01]  /*04a0*/  SHF.R.S32.HI R7, RZ, 0x1f, R6 ;  /* 0x0000001fff077819 */ /* 0x000fe20000011406 */
[----:B------:R-:W-:Y:S01]  /*04b0*/  IMAD.IADD R8, R3, 0x1, -R8 ;  /* 0x0000000103087824 */ /* 0x000fe200078e0a08 */
[----:B------:R-:W3:Y:S02]  /*04c0*/  LDC R13, c[0x0][0x140] ;  /* 0x00005000ff0d7b82 */ /* 0x000ee40000000800 */
[----:B------:R-:W-:Y:S02]  /*04d0*/  LEA.HI R7, R7, R6, RZ, 0x3 ;  /* 0x0000000607077211 */ /* 0x000fe400078f18ff */
[----:B0-----:R-:W-:Y:S02]  /*04e0*/  ISETP.NE.OR P0, PT, R0, RZ, !P0 ;  /* 0x000000ff0000720c */ /* 0x001fe40004705670 */
[--C-:B------:R-:W-:Y:S02]  /*04f0*/  SHF.R.S32.HI R0, RZ, 0x3, R7.reuse ;  /* 0x00000003ff007819 */ /* 0x100fe40000011407 */
[----:B------:R-:W-:-:S02]  /*0500*/  SHF.R.S32.HI R7, RZ, 0x1f, R7 ;  /* 0x0000001fff077819 */ /* 0x000fc40000011407 */
[----:B-----5:R-:W-:Y:S02]  /*0510*/  I2FP.F32.U32 R9, UR8 ;  /* 0x0000000800097c45 */ /* 0x020fe40008201000 */
[----:B------:R-:W-:-:S03]  /*0520*/  LEA.HI R7, R7, R0, RZ, 0x2 ;  /* 0x0000000007077211 */ /* 0x000fc600078f10ff */
[----:B------:R-:W-:Y:S01]  /*0530*/  FMUL R9, R9, UR4 ;  /* 0x0000000409097c20 */ /* 0x000fe20008400000 */
[----:B------:R-:W-:Y:S01]  /*0540*/  LOP3.LUT R7, R7, 0xfffffffc, RZ, 0xc0, !PT ;  /* 0xfffffffc07077812 */ /* 0x000fe200078ec0ff */
[----:B------:R-:W-:Y:S01]  /*0550*/  VOTEU.ALL UP0, P0 ;  /* 0x00000000003f7886 */ /* 0x000fe20000000000 */
[----:B-1----:R-:W-:Y:S01]  /*0560*/  I2FP.F32.U32 R3, R4 ;  /* 0x0000000400037245 */ /* 0x002fe20000201000 */
[----:B------:R-:W-:Y:S01]  /*0570*/  ULDC UR4, c[0x0][0x154] ;  /* 0x0000550000047ab9 */ /* 0x000fe20000000800 */
[----:B------:R-:W-:Y:S01]  /*0580*/  VOTEU.ALL UP1, P0 ;  /* 0x00000000003f7886 */ /* 0x000fe20000020000 */
[----:B------:R-:W0:Y:S01]  /*0590*/  F2I.U32.TRUNC.NTZ R9, R9 ;  /* 0x0000000900097305 */ /* 0x000e22000020f000 */
[----:B------:R-:W-:Y:S01]  /*05a0*/  IMAD.IADD R7, R0, 0x1, -R7 ;  /* 0x0000000100077824 */ /* 0x000fe200078e0a07 */
[----:B------:R-:W1:Y:S01]  /*05b0*/  @!UP0 S2UR UR7, SR_CgaCtaId ;  /* 0x00000000000789c3 */ /* 0x000e620000008800 */
[----:B------:R-:W-:Y:S01]  /*05c0*/  FMUL R12, R3, UR4 ;  /* 0x00000004030c7c20 */ /* 0x000fe20008400000 */
[----:B------:R-:W-:Y:S01]  /*05d0*/  UMOV UR4, 0x20 ;  /* 0x0000002000047882 */ /* 0x000fe20000000000 */
[----:B------:R-:W-:Y:S01]  /*05e0*/  IMAD R8, R8, 0x4, R7 ;  /* 0x0000000408087824 */ /* 0x000fe200078e0207 */
[----:B------:R-:W-:Y:S01]  /*05f0*/  @!UP0 UMOV UR6, 0x400 ;  /* 0x0000040000068882 */ /* 0x000fe20000000000 */
[----:B------:R-:W-:-:S04]  /*0600*/  @!UP0 UIADD3 UR4, -UR4, 0x100000, URZ ;  /* 0x0010000004048890 */ /* 0x000fc8000fffe13f */
[----:B------:R-:W-:Y:S02]  /*0610*/  @!UP0 USHF.L.U32 UR5, UR4, 0xb, URZ ;  /* 0x0000000b04058899 */ /* 0x000fe4000800063f */
[----:B------:R-:W-:Y:S01]  /*0620*/  @!UP0 USHF.L.U32 UR4, UR4, 0x1, URZ ;  /* 0x0000000104048899 */ /* 0x000fe2000800063f */
[----:B---3--:R-:W-:Y:S01]  /*0630*/  ISETP.EQ.U32.AND P2, PT, R13, 0x1, PT ;  /* 0x000000010d00780c */ /* 0x008fe20003f42070 */
[----:B------:R-:W3:Y:S01]  /*0640*/  F2I.U32.TRUNC.NTZ R12, R12 ;  /* 0x0000000c000c7305 */ /* 0x000ee2000020f000 */
[----:B------:R-:W-:Y:S01]  /*0650*/  LEA.HI R0, R8, R8, RZ, 0x1 ;  /* 0x0000000808007211 */ /* 0x000fe200078f08ff */
[----:B------:R-:W5:Y:S03]  /*0660*/  LDC R7, c[0x0][0x148] ;  /* 0x00005200ff077b82 */ /* 0x000f660000000800 */
[----:B------:R-:W-:Y:S01]  /*0670*/  LOP3.LUT R11, R0, 0xfffffffe, RZ, 0xc0, !PT ;  /* 0xfffffffe000b7812 */ /* 0x000fe200078ec0ff */
[----:B0-----:R-:W-:Y:S01]  /*0680*/  IMAD.MOV R15, RZ, RZ, -R9 ;  /* 0x000000ffff0f7224 */ /* 0x001fe200078e0a09 */
[----:B------:R-:W-:-:S03]  /*0690*/  SHF.R.S32.HI R9, RZ, 0x1f, R2 ;  /* 0x0000001fff097819 */ /* 0x000fc60000011402 */
[----:B--2---:R-:W-:Y:S01]  /*06a0*/  IMAD R3, R10, R15, UR8 ;  /* 0x000000080a037e24 */ /* 0x004fe2000f8e020f */
[----:B------:R-:W-:Y:S01]  /*06b0*/  LEA.HI R9, R9, R2, RZ, 0x2 ;  /* 0x0000000209097211 */ /* 0x000fe200078f10ff */
[C---:B------:R-:W-:Y:S02]  /*06c0*/  IMAD.IADD R0, R8.reuse, 0x1, -R11 ;  /* 0x0000000108007824 */ /* 0x040fe400078e0a0b */
[----:B------:R-:W-:Y:S01]  /*06d0*/  IMAD.SHL.U32 R11, R8, 0x4, RZ ;  /* 0x00000004080b7824 */ /* 0x000fe200078e00ff */
[----:B------:R-:W-:Y:S01]  /*06e0*/  LOP3.LUT R9, R9, 0xfffffffc, RZ, 0xc0, !PT ;  /* 0xfffffffc09097812 */ /* 0x000fe200078ec0ff */
[----:B---3--:R-:W-:Y:S01]  /*06f0*/  IMAD.MOV R24, RZ, RZ, -R12 ;  /* 0x000000ffff187224 */ /* 0x008fe200078e0a0c */
[----:B------:R-:W-:Y:S01]  /*0700*/  ISETP.NE.AND P4, PT, R0, R3, PT ;  /* 0x000000030000720c */ /* 0x000fe20003f85270 */
[----:B-1----:R-:W-:Y:S01]  /*0710*/  @!UP0 ULEA UR6, UR7, UR6, 0x18 ;  /* 0x0000000607068291 */ /* 0x002fe2000f8ec03f */
[----:B------:R-:W-:Y:S01]  /*0720*/  LOP3.LUT R152, R8, 0xc, R11, 0x78, !PT ;  /* 0x0000000c08987812 */ /* 0x000fe200078e780b */
[----:B------:R-:W-:Y:S01]  /*0730*/  IMAD.IADD R0, R2, 0x1, -R9 ;  /* 0x0000000102007824 */ /* 0x000fe200078e0a09 */
[----:B------:R-:W-:Y:S01]  /*0740*/  VOTEU.ALL UP0, P0 ;  /* 0x00000000003f7886 */ /* 0x000fe20000000000 */
[----:B------:R-:W-:Y:S01]  /*0750*/  LOP3.LUT P0, RZ, R6, 0x7, RZ, 0xc0, !PT ;  /* 0x0000000706ff7812 */ /* 0x000fe2000780c0ff */
[----:B------:R-:W-:-:S02]  /*0760*/  VIADD R6, R5, 0xffffffff ;  /* 0xffffffff05067836 */ /* 0x000fc40000000000 */
[----:B------:R-:W-:Y:S01]  /*0770*/  ISETP.NE.AND P1, PT, R0, 0x3, PT ;  /* 0x000000030000780c */ /* 0x000fe20003f25270 */
[----:B-----5:R-:W-:Y:S01]  /*0780*/  IMAD R9, R7, R24, R4 ;  /* 0x0000001807097224 */ /* 0x020fe200078e0204 */
[----:B------:R-:W-:Y:S02]  /*0790*/  ISETP.LT.U32.AND P0, PT, R152, 0x2, !P0 ;  /* 0x000000029800780c */ /* 0x000fe40004701070 */
[----:B------:R-:W-:Y:S01]  /*07a0*/  ISETP.EQ.OR P1, PT, R0, RZ, !P1 ;  /* 0x000000ff0000720c */ /* 0x000fe20004f22670 */
[----:B------:R-:W0:Y:S02]  /*07b0*/  FENCE.VIEW.ASYNC.S ;  /* 0x00000000000073c6 */ /* 0x000e240000000000 */
[----:B0-----:R0:W1:Y:S01]  /*07c0*/  @!UP0 SYNCS.EXCH.64 URZ, [UR6+0xa0], UR4 ;  /* 0x0000a004063f85b2 */ /* 0x0010620008000100 */
[----:B------:R-:W-:Y:S02]  /*07d0*/  @P4 LEA.HI R2, R152, R152, RZ, 0x1 ;  /* 0x0000009898024211 */ /* 0x000fe400078f08ff */
[----:B------:R-:W-:-:S02]  /*07e0*/  ISETP.EQ.AND P1, PT, R5, RZ, P1 ;  /* 0x000000ff0500720c */ /* 0x000fc40000f22270 */
[----:B------:R-:W-:Y:S02]  /*07f0*/  @P4 SHF.R.S32.HI R2, RZ, 0x1, R2 ;  /* 0x00000001ff024819 */ /* 0x000fe40000011402 */
[----:B------:R-:W-:Y:S02]  /*0800*/  ISETP.GE.U32.AND P6, PT, R6, 0x2, PT ;  /* 0x000000020600780c */ /* 0x000fe40003fc6070 */
[----:B------:R-:W-:Y:S02]  /*0810*/  @P4 ISETP.NE.AND P5, PT, R2, R9, PT ;  /* 0x000000090200420c */ /* 0x000fe40003fa5270 */
[----:B------:R-:W-:Y:S02]  /*0820*/  SEL R2, RZ, 0x1, !P0 ;  /* 0x00000001ff027807 */ /* 0x000fe40004000000 */
[----:B------:R-:W-:Y:S02]  /*0830*/  @P4 SEL R23, RZ, 0x1, P5 ;  /* 0x00000001ff174807 */ /* 0x000fe40002800000 */
[----:B------:R-:W-:Y:S01]  /*0840*/  SEL R19, RZ, 0x1, !P1 ;  /* 0x00000001ff137807 */ /* 0x000fe20004800000 */
[----:B------:R0:W2:Y:S01]  /*0850*/  @!UP1 SYNCS.EXCH.64 URZ, [UR6+0xa8], UR4 ;  /* 0x0000a804063f95b2 */ /* 0x0000a20008000100 */
[----:B------:R-:W-:Y:S01]  /*0860*/  LOP3.LUT R23, R23, R2, RZ, 0xc0, !PT ;  /* 0x0000000217177212 */ /* 0x000fe200078ec0ff */
[----:B------:R-:W-:Y:S01]  /*0870*/  NOP ;  /* 0x0000000000007918 */ /* 0x000fe20000000000 */
[----:B------:R-:W-:Y:S01]  /*0880*/  SEL R19, R19, 0x2, P6 ;  /* 0x0000000213137807 */ /* 0x000fe20003000000 */
[----:B------:R-:W-:Y:S06]  /*0890*/  @!P2 BRA `(.L_x_4) ;  /* 0x000000000008a947 */ /* 0x000fec0003800000 */
[----:B-12-4-:R-:W-:Y:S01]  /*08a0*/  UCGABAR_ARV ;  /* 0x00000000000079c7 */ /* 0x016fe20008000000 */
[----:B------:R-:W-:Y:S05]  /*08b0*/  BRA `(.L_x_5) ;  /* 0x0000000000047947 */ /* 0x000fea0003800000 */
.L_x_4:
[----:B-12-4-:R-:W-:Y:S01]  /*08c0*/  NOP ;  /* 0x0000000000007918 */ /* 0x016fe20000000000 */
.L_x_5:
[----:B------:R-:W1:Y:S01]  /*08d0*/  LDC R2, c[0x0][0x65c] ;  /* 0x00019700ff027b82 */ /* 0x000e620000000800 */
[----:B------:R-:W-:Y:S02]  /*08e0*/  IMAD.U32 R8, RZ, RZ, UR8 ;  /* 0x00000008ff087e24 */ /* 0x000fe4000f8e00ff */
[----:B------:R-:W-:Y:S01]  /*08f0*/  IMAD.MOV.U32 R9, RZ, RZ, RZ ;  /* 0x000000ffff097224 */ /* 0x000fe200078e00ff */
[----:B-1----:R-:W-:-:S04]  /*0900*/  ISETP.NE.AND P1, PT, R2, 0x1, PT ;  /* 0x000000010200780c */ /* 0x002fc80003f25270 */
[----:B------:R-:W-:-:S09]  /*0910*/  P2R R5, PR, RZ, 0x2 ;  /* 0x00000002ff057803 */ /* 0x000fd20000000000 */
[----:B------:R-:W1:Y:S01]  /*0920*/  @P1 LDC R17, c[0x0][0x10] ;  /* 0x00000400ff111b82 */ /* 0x000e620000000800 */
[----:B------:R-:W-:Y:S02]  /*0930*/  @P1 IMAD.MOV.U32 R5, RZ, RZ, RZ ;  /* 0x000000ffff051224 */ /* 0x000fe400078e00ff */
[----:B------:R-:W-:-:S05]  /*0940*/  @P1 IMAD.MOV.U32 R13, RZ, RZ, RZ ;  /* 0x000000ffff0d1224 */ /* 0x000fca00078e00ff */
[----:B------:R-:W2:Y:S01]  /*0950*/  @!P1 LDC R11, c[0x0][0xc] ;  /* 0x00000300ff0b9b82 */ /* 0x000ea20000000800 */
[----:B-1----:R-:W-:-:S04]  /*0960*/  @P1 IMAD.WIDE.U32 R16, R17, UR8, R4 ;  /* 0x0000000811101c25 */ /* 0x002fc8000f8e0004 */
[----:B------:R-:W-:Y:S02]  /*0970*/  @P1 IMAD.IADD R17, R17, 0x1, R13 ;  /* 0x0000000111111824 */ /* 0x000fe400078e020d */
[----:B--2---:R-:W-:-:S04]  /*0980*/  @!P1 IMAD.WIDE.U32 R8, R4, R11, R8 ;  /* 0x0000000b04089225 */ /* 0x004fc800078e0008 */
[----:B------:R-:W-:Y:S02]  /*0990*/  @!P1 IMAD.MOV.U32 R16, RZ, RZ, R8 ;  /* 0x000000ffff109224 */ /* 0x000fe400078e0008 */
[----:B------:R-:W-:Y:S01]  /*09a0*/  @!P1 IMAD.MOV.U32 R17, RZ, RZ, R9 ;  /* 0x000000ffff119224 */ /* 0x000fe200078e0009 */
[----:B------:R-:W-:Y:S06]  /*09b0*/  @!P2 BRA `(.L_x_6) ;  /* 0x00000000000ca947 */ /* 0x000fec0003800000 */
[----:B------:R-:W-:Y:S01]  /*09c0*/  UCGABAR_WAIT ;  /* 0x0000000000007dc7 */ /* 0x000fe20008000000 */
[----:B------:R-:W-:Y:S01]  /*09d0*/  CCTL.IVALL ;  /* 0x00000000ff00798f */ /* 0x000fe20002000000 */
[----:B------:R-:W-:Y:S05]  /*09e0*/  BRA `(.L_x_7) ;  /* 0x0000000000047947 */ /* 0x000fea0003800000 */
.L_x_6:
[----:B------:R-:W-:Y:S06]  /*09f0*/  BAR.SYNC.DEFER_BLOCKING 0x0 ;  /* 0x0000000000007b1d */ /* 0x000fec0000010000 */
.L_x_7:
[----:B------:R-:W-:Y:S05]  /*0a00*/  @!P3 BRA `(.L_x_8) ;  /* 0x00000080004cb947 */ /* 0x000fea0003800000 */
[----:B------:R-:W-:-:S13]  /*0a10*/  ISETP.GT.U32.AND P0, PT, R6, 0x1, PT ;  /* 0x000000010600780c */ /* 0x000fda0003f04070 */
[----:B0-----:R-:W-:Y:S05]  /*0a20*/  @P0 EXIT ;  /* 0x000000000000094d */ /* 0x001fea0003800000 */
[----:B------:R-:W-:Y:S01]  /*0a30*/  ULDC.64 UR4, c[0x0][0x650] ;  /* 0x0001940000047ab9 */ /* 0x000fe20000000a00 */
[----:B------:R-:W-:Y:S01]  /*0a40*/  PRMT R0, RZ, 0x7610, R0 ;  /* 0x00007610ff007816 */ /* 0x000fe20000000000 */
[----:B------:R-:W-:Y:S01]  /*0a50*/  IMAD.MOV.U32 R154, RZ, RZ, -0x1 ;  /* 0xffffffffff9a7424 */ /* 0x000fe200078e00ff */
[----:B------:R-:W-:Y:S01]  /*0a60*/  ISETP.GE.U32.AND P0, PT, R16, UR4, PT ;  /* 0x0000000410007c0c */ /* 0x000fe2000bf06070 */
[----:B------:R-:W-:Y:S02]  /*0a70*/  IMAD.MOV.U32 R153, RZ, RZ, -0x1 ;  /* 0xffffffffff997424 */ /* 0x000fe400078e00ff */
[----:B------:R-:W-:Y:S01]  /*0a80*/  IMAD.MOV.U32 R22, RZ, RZ, -0x1 ;  /* 0xffffffffff167424 */ /* 0x000fe200078e00ff */
[----:B------:R-:W-:-:S13]  /*0a90*/  ISETP.GE.U32.AND.EX P0, PT, R17, UR5, PT, P0 ;  /* 0x0000000511007c0c */ /* 0x000fda000bf06100 */
[----:B------:R-:W-:Y:S05]  /*0aa0*/  @P0 BRA `(.L_x_9) ;  /* 0x00000004002c0947 */ /* 0x000fea0003800000 */
[----:B------:R-:W0:Y:S01]  /*0ab0*/  LDC.64 R20, c[0x0][0x628] ;  /* 0x00018a00ff147b82 */ /* 0x000e220000000a00 */
[----:B------:R-:W-:Y:S02]  /*0ac0*/  IMAD.MOV.U32 R8, RZ, RZ, R16 ;  /* 0x000000ffff087224 */ /* 0x000fe400078e0010 */
[----:B------:R-:W-:-:S05]  /*0ad0*/  IMAD.MOV.U32 R9, RZ, RZ, R17 ;  /* 0x000000ffff097224 */ /* 0x000fca00078e0011 */
[----:B------:R-:W1:Y:S08]  /*0ae0*/  LDC R0, c[0x0][0x630] ;  /* 0x00018c00ff007b82 */ /* 0x000e700000000800 */
[----:B------:R-:W2:Y:S01]  /*0af0*/  LDC.64 R26, c[0x0][0x620] ;  /* 0x00018800ff1a7b82 */ /* 0x000ea20000000a00 */
[----:B0-----:R-:W-:-:S04]  /*0b00*/  ISETP.NE.U32.AND P0, PT, R20, RZ, PT ;  /* 0x000000ff1400720c */ /* 0x001fc80003f05070 */
[----:B------:R-:W-:-:S13]  /*0b10*/  ISETP.NE.AND.EX P0, PT, R21, RZ, PT, P0 ;  /* 0x000000ff1500720c */ /* 0x000fda0003f05300 */
[----:B-12---:R-:W-:Y:S05]  /*0b20*/  @!P0 BRA `(.L_x_10) ;  /* 0x0000000000288947 */ /* 0x006fea0003800000 */
[----:B------:R-:W0:Y:S02]  /*0b30*/  LDC R13, c[0x0][0x634] ;  /* 0x00018d00ff0d7b82 */ /* 0x000e240000000800 */
[----:B0-----:R-:W-:-:S05]  /*0b40*/  IADD3 R13, P0, R16, R13, RZ ;  /* 0x0000000d100d7210 */ /* 0x001fca0007f1e0ff */
[----:B------:R-:W-:-:S04]  /*0b50*/  IMAD.X R15, RZ, RZ, R17, P0 ;  /* 0x000000ffff0f7224 */ /* 0x000fc800000e0611 */
[----:B------:R-:W-:-:S04]  /*0b60*/  IMAD.WIDE.U32 R8, R15, R20, RZ ;  /* 0x000000140f087225 */ /* 0x000fc800078e00ff */
[----:B------:R-:W-:-:S04]  /*0b70*/  IMAD.WIDE.U32 R10, P0, R13, R21, R8 ;  /* 0x000000150d0a7225 */ /* 0x000fc80007800008 */
[----:B------:R-:W-:-:S04]  /*0b80*/  IMAD.WIDE.U32 R8, R13, R20, RZ ;  /* 0x000000140d087225 */ /* 0x000fc800078e00ff */
[----:B------:R-:W-:Y:S01]  /*0b90*/  IMAD.X R13, RZ, RZ, RZ, P0 ;  /* 0x000000ffff0d7224 */ /* 0x000fe200000e06ff */
[----:B------:R-:W-:Y:S01]  /*0ba0*/  IADD3 RZ, P0, R9, R10, RZ ;  /* 0x0000000a09ff7210 */ /* 0x000fe20007f1e0ff */
[----:B------:R-:W-:-:S04]  /*0bb0*/  IMAD.MOV.U32 R12, RZ, RZ, R11 ;  /* 0x000000ffff0c7224 */ /* 0x000fc800078e000b */
[----:B------:R-:W-:-:S08]  /*0bc0*/  IMAD.WIDE.U32.X R8, R15, R21, R12, P0 ;  /* 0x000000150f087225 */ /* 0x000fd000000e040c */
.L_x_10:
[----:B------:R-:W0:Y:S01]  /*0bd0*/  LDC.64 R20, c[0x0][0x640] ;  /* 0x00019000ff147b82 */ /* 0x000e220000000a00 */
[--C-:B------:R-:W-:Y:S01]  /*0be0*/  SHF.R.U64 R28, R8, R0, R9.reuse ;  /* 0x00000000081c7219 */ /* 0x100fe20000001209 */
[----:B------:R-:W-:Y:S01]  /*0bf0*/  IMAD R30, R7, R24, R4 ;  /* 0x00000018071e7224 */ /* 0x000fe200078e0204 */
[----:B------:R-:W-:Y:S01]  /*0c00*/  SHF.R.U32.HI R0, RZ, R0, R9 ;  /* 0x00000000ff007219 */ /* 0x000fe20000011609 */
[----:B------:R-:W-:Y:S01]  /*0c10*/  IMAD.MOV.U32 R25, RZ, RZ, 0x1 ;  /* 0x00000001ff197424 */ /* 0x000fe200078e00ff */
[----:B------:R-:W-:-:S03]  /*0c20*/  IADD3 R5, P0, RZ, -R28, RZ ;  /* 0x8000001cff057210 */ /* 0x000fc60007f1e0ff */
[----:B------:R-:W1:Y:S02]  /*0c30*/  LDC R6, c[0x0][0x618] ;  /* 0x00018600ff067b82 */ /* 0x000e640000000800 */
[----:B------:R-:W-:-:S04]  /*0c40*/  IMAD.X R9, RZ, RZ, ~R0, P0 ;  /* 0x000000ffff097224 */ /* 0x000fc800000e0e00 */
[-C--:B------:R-:W-:Y:S02]  /*0c50*/  IMAD R0, R9, R26.reuse, RZ ;  /* 0x0000001a09007224 */ /* 0x080fe400078e02ff */
[----:B------:R-:W2:Y:S01]  /*0c60*/  LDC R11, c[0x0][0x608] ;  /* 0x00018200ff0b7b82 */ /* 0x000ea20000000800 */
[----:B------:R-:W-:-:S04]  /*0c70*/  IMAD.WIDE.U32 R8, R5, R26, R16 ;  /* 0x0000001a05087225 */ /* 0x000fc800078e0010 */
[----:B------:R-:W-:-:S03]  /*0c80*/  IMAD R5, R5, R27, R0 ;  /* 0x0000001b05057224 */ /* 0x000fc600078e0200 */
[----:B------:R-:W3:Y:S01]  /*0c90*/  LDC R12, c[0x0][0x658] ;  /* 0x00019600ff0c7b82 */ /* 0x000ee20000000800 */
[----:B0-----:R-:W-:Y:S01]  /*0ca0*/  ISETP.NE.U32.AND P0, PT, R20, RZ, PT ;  /* 0x000000ff1400720c */ /* 0x001fe20003f05070 */
[----:B------:R-:W-:Y:S02]  /*0cb0*/  IMAD.IADD R5, R9, 0x1, R5 ;  /* 0x0000000109057824 */ /* 0x000fe400078e0205 */
[----:B------:R-:W-:Y:S01]  /*0cc0*/  IMAD.MOV.U32 R9, RZ, RZ, -0x1 ;  /* 0xffffffffff097424 */ /* 0x000fe200078e00ff */
[----:B------:R-:W-:-:S03]  /*0cd0*/  ISETP.NE.AND.EX P0, PT, R21, RZ, PT, P0 ;  /* 0x000000ff1500720c */ /* 0x000fc60003f05300 */
[----:B------:R-:W0:Y:S01]  /*0ce0*/  LDC R15, c[0x0][0x600] ;  /* 0x00018000ff0f7b82 */ /* 0x000e220000000800 */
[-CC-:B-1----:R-:W-:Y:S02]  /*0cf0*/  SHF.R.U64 R13, R8, R6.reuse, R5.reuse ;  /* 0x00000006080d7219 */ /* 0x182fe40000001205 */
[----:B------:R-:W-:-:S05]  /*0d00*/  SHF.R.U32.HI R0, RZ, R6, R5 ;  /* 0x00000006ff007219 */ /* 0x000fca0000011605 */
[----:B------:R-:W1:Y:S01]  /*0d10*/  LDC R14, c[0x0][0x648] ;  /* 0x00019200ff0e7b82 */ /* 0x000e620000000800 */
[-CC-:B--2---:R-:W-:Y:S02]  /*0d20*/  SHF.R.U64 R27, R13, R11.reuse, R0.reuse ;  /* 0x0000000b0d1b7219 */ /* 0x184fe40000001200 */
[----:B------:R-:W-:-:S05]  /*0d30*/  SHF.R.U32.HI R5, RZ, R11, R0 ;  /* 0x0000000bff057219 */ /* 0x000fca0000011600 */
[----:B------:R-:W2:Y:S01]  /*0d40*/  LDC R22, c[0x0][0x638] ;  /* 0x00018e00ff167b82 */ /* 0x000ea20000000800 */
[-CC-:B---3--:R-:W-:Y:S02]  /*0d50*/  SHF.R.U64 R24, R27, R12.reuse, R5.reuse ;  /* 0x0000000c1b187219 */ /* 0x188fe40000001205 */
[-C--:B------:R-:W-:Y:S02]  /*0d60*/  SHF.L.U32 R0, R9, R12.reuse, RZ ;  /* 0x0000000c09007219 */ /* 0x080fe400000006ff */
[----:B------:R-:W-:Y:S01]  /*0d70*/  SHF.R.U32.HI R5, RZ, R12, R5 ;  /* 0x0000000cff057219 */ /* 0x000fe20000011605 */
[----:B------:R-:W-:Y:S01]  /*0d80*/  IMAD.MOV.U32 R4, RZ, RZ, R24 ;  /* 0x000000ffff047224 */ /* 0x000fe200078e0018 */
[----:B------:R-:W-:Y:S01]  /*0d90*/  LOP3.LUT R10, RZ, R0, RZ, 0x33, !PT ;  /* 0x00000000ff0a7212 */ /* 0x000fe200078e33ff */
[----:B------:R-:W3:Y:S01]  /*0da0*/  LDC R26, c[0x0][0x610] ;  /* 0x00018400ff1a7b82 */ /* 0x000ee20000000800 */
[----:B------:R-:W-:Y:S05]  /*0db0*/  @!P0 BRA `(.L_x_11) ;  /* 0x0000000000288947 */ /* 0x000fea0003800000 */
[----:B------:R-:W4:Y:S02]  /*0dc0*/  LDC R9, c[0x0][0x64c] ;  /* 0x00019300ff097b82 */ /* 0x000f240000000800 */
[----:B----4-:R-:W-:-:S05]  /*0dd0*/  IADD3 R9, P0, R24, R9, RZ ;  /* 0x0000000918097210 */ /* 0x010fca0007f1e0ff */
        /* <DEDUP_REMOVED lines=8> */
.L_x_11:
[----:B-1----:R-:W-:Y:S01]  /*0e60*/  SHF.R.U64 R4, R4, R14, R5 ;  /* 0x0000000e04047219 */ /* 0x002fe20000001205 */
[----:B0-----:R-:W-:Y:S01]  /*0e70*/  VIADD R6, R15, 0xffffffff ;  /* 0xffffffff0f067836 */ /* 0x001fe20000000000 */
[----:B------:R-:W-:Y:S02]  /*0e80*/  SHF.L.U32 R0, R25, R12, RZ ;  /* 0x0000000c19007219 */ /* 0x000fe400000006ff */
[----:B------:R-:W-:Y:S01]  /*0e90*/  LOP3.LUT R5, R27, R10, RZ, 0xc0, !PT ;  /* 0x0000000a1b057212 */ /* 0x000fe200078ec0ff */
[----:B------:R-:W-:Y:S01]  /*0ea0*/  IMAD.MOV R7, RZ, RZ, -R4 ;  /* 0x000000ffff077224 */ /* 0x000fe200078e0a04 */
[----:B------:R-:W-:Y:S02]  /*0eb0*/  SEL R3, R3, R30, !P1 ;  /* 0x0000001e03037207 */ /* 0x000fe40004800000 */
[----:B------:R-:W-:Y:S01]  /*0ec0*/  LOP3.LUT R6, R13, R6, RZ, 0xc0, !PT ;  /* 0x000000060d067212 */ /* 0x000fe200078ec0ff */
[----:B------:R-:W-:Y:S02]  /*0ed0*/  IMAD R4, R0, R4, R5 ;  /* 0x0000000400047224 */ /* 0x000fe400078e0205 */
[----:B--2---:R-:W-:-:S02]  /*0ee0*/  IMAD R0, R7, R22, R24 ;  /* 0x0000001607007224 */ /* 0x004fc400078e0218 */
[----:B---3--:R-:W-:Y:S02]  /*0ef0*/  IMAD R3, R4, R26, R3 ;  /* 0x0000001a04037224 */ /* 0x008fe400078e0203 */
[----:B------:R-:W-:Y:S02]  /*0f00*/  IMAD R154, R0, R15, R6 ;  /* 0x0000000f009a7224 */ /* 0x000fe400078e0206 */
[----:B------:R-:W-:Y:S02]  /*0f10*/  IMAD.MOV.U32 R4, RZ, RZ, 0x1 ;  /* 0x00000001ff047424 */ /* 0x000fe400078e00ff */
[----:B------:R-:W-:Y:S01]  /*0f20*/  IMAD.MOV.U32 R22, RZ, RZ, R28 ;  /* 0x000000ffff167224 */ /* 0x000fe200078e001c */
[----:B------:R-:W-:Y:S02]  /*0f30*/  SEL R153, R154, R3, !P1 ;  /* 0x000000039a997207 */ /* 0x000fe40004800000 */
[----:B------:R-:W-:Y:S02]  /*0f40*/  PRMT R0, R4, 0x7610, R0 ;  /* 0x0000761004007816 */ /* 0x000fe40000000000 */
[----:B------:R-:W-:-:S07]  /*0f50*/  SEL R154, R3, R154, !P1 ;  /* 0x0000009a039a7207 */ /* 0x000fce0004800000 */
.L_x_9:
[----:B------:R-:W-:-:S08]  /*0f60*/  NOP ;  /* 0x0000000000007918 */ /* 0x000fd00000000000 */
[----:B------:R-:W0:Y:S02]  /*0f70*/  USETMAXREG.TRY_ALLOC.CTAPOOL UP0, 0xe8 ;  /* 0x000000e8000079c8 */ /* 0x000e240008000600 */
[----:B0-----:R-:W-:-:S13]  /*0f80*/  PLOP3.LUT P0, PT, PT, PT, UP0, 0x80, 0x0 ;  /* 0x000000000000781c */ /* 0x001fda0003f0f008 */
[----:B------:R-:W-:Y:S05]  /*0f90*/  @!P0 BRA `(.L_x_9) ;  /* 0xfffffffc00f08947 */ /* 0x000fea000383ffff */
[----:B------:R-:W-:Y:S01]  /*0fa0*/  ULDC.64 UR4, c[0x0][0x598] ;  /* 0x0001660000047ab9 */ /* 0x000fe20000000a00 */
[----:B------:R-:W-:Y:S01]  /*0fb0*/  ULDC.64 UR36, c[0x0][0x208] ;  /* 0x0000820000247ab9 */ /* 0x000fe20000000a00 */
[----:B------:R-:W-:-:S04]  /*0fc0*/  ISETP.NE.U32.AND P0, PT, RZ, UR4, PT ;  /* 0x00000004ff007c0c */ /* 0x000fc8000bf05070 */
[----:B------:R-:W-:-:S13]  /*0fd0*/  ISETP.NE.AND.EX P0, PT, RZ, UR5, PT, P0 ;  /* 0x00000005ff007c0c */ /* 0x000fda000bf05300 */
[----:B------:R-:W-:Y:S05]  /*0fe0*/  @!P0 BRA `(.L_x_12) ;  /* 0x00000000001c8947 */ /* 0x000fea0003800000 */
[----:B------:R-:W0:Y:S02]  /*0ff0*/  LDC.64 R4, c[0x0][0x598] ;  /* 0x00016600ff047b82 */ /* 0x000e240000000a00 */
[----:B0-----:R-:W2:Y:S02]  /*1000*/  LDG.E.64 R4, desc[UR36][R4.64] ;  /* 0x0000002404047981 */ /* 0x001ea4000c1e1b00 */
[----:B--2---:R-:W-:-:S04]  /*1010*/  ISETP.NE.U32.AND P0, PT, R4, RZ, PT ;  /* 0x000000ff0400720c */ /* 0x004fc80003f05070 */
[----:B------:R-:W-:-:S13]  /*1020*/  ISETP.NE.AND.EX P0, PT, R5, RZ, PT, P0 ;  /* 0x000000ff0500720c */ /* 0x000fda0003f05300 */
[----:B------:R-:W-:Y:S05]  /*1030*/  @!P0 BRA `(.L_x_12) ;  /* 0x0000000000088947 */ /* 0x000fea0003800000 */
[----:B------:R0:W5:Y:S01]  /*1040*/  LD.E R155, desc[UR36][R4.64] ;  /* 0x00000024049b7980 */ /* 0x000162000c101900 */
[----:B------:R-:W-:Y:S05]  /*1050*/  BRA `(.L_x_13) ;  /* 0x0000000000247947 */ /* 0x000fea0003800000 */
.L_x_12:
[----:B------:R-:W-:Y:S02]  /*1060*/  ULDC.64 UR4, c[0x0][0x588] ;  /* 0x0001620000047ab9 */ /* 0x000fe40000000a00 */
[----:B------:R-:W-:-:S04]  /*1070*/  ISETP.NE.U32.AND P0, PT, RZ, UR4, PT ;  /* 0x00000004ff007c0c */ /* 0x000fc8000bf05070 */
[----:B------:R-:W-:-:S13]  /*1080*/  ISETP.NE.AND.EX P0, PT, RZ, UR5, PT, P0 ;  /* 0x00000005ff007c0c */ /* 0x000fda000bf05300 */
[----:B------:R-:W-:Y:S05]  /*1090*/  @!P0 BRA `(.L_x_14) ;  /* 0x00000000000c8947 */ /* 0x000fea0003800000 */
[----:B------:R-:W0:Y:S02]  /*10a0*/  LDC.64 R4, c[0x0][0x588] ;  /* 0x00016200ff047b82 */ /* 0x000e240000000a00 */
[----:B0-----:R1:W5:Y:S01]  /*10b0*/  LDG.E R155, desc[UR36][R4.64] ;  /* 0x00000024049b7981 */ /* 0x001362000c1e1900 */
[----:B------:R-:W-:Y:S05]  /*10c0*/  BRA `(.L_x_13) ;  /* 0x0000000000087947 */ /* 0x000fea0003800000 */
.L_x_14:
[----:B------:R-:W-:Y:S02]  /*10d0*/  ULDC UR4, c[0x0][0x580] ;  /* 0x0001600000047ab9 */ /* 0x000fe40000000800 */
[----:B------:R-:W-:-:S07]  /*10e0*/  IMAD.U32 R155, RZ, RZ, UR4 ;  /* 0x00000004ff9b7e24 */ /* 0x000fce000f8e00ff */
.L_x_13:
[----:B------:R-:W-:Y:S02]  /*10f0*/  ULDC.64 UR4, c[0x0][0x5a0] ;  /* 0x0001680000047ab9 */ /* 0x000fe40000000a00 */
[----:B------:R-:W-:-:S04]  /*1100*/  ISETP.NE.U32.AND P0, PT, RZ, UR4, PT ;  /* 0x00000004ff007c0c */ /* 0x000fc8000bf05070 */
[----:B------:R-:W-:-:S13]  /*1110*/  ISETP.NE.AND.EX P0, PT, RZ, UR5, PT, P0 ;  /* 0x00000005ff007c0c */ /* 0x000fda000bf05300 */
[----:B------:R-:W-:Y:S05]  /*1120*/  @!P0 BRA `(.L_x_15) ;  /* 0x00000000001c8947 */ /* 0x000fea0003800000 */
[----:B01----:R-:W0:Y:S02]  /*1130*/  LDC.64 R4, c[0x0][0x5a0] ;  /* 0x00016800ff047b82 */ /* 0x003e240000000a00 */
[----:B0-----:R-:W2:Y:S02]  /*1140*/  LDG.E.64 R4, desc[UR36][R4.64] ;  /* 0x0000002404047981 */ /* 0x001ea4000c1e1b00 */
[----:B--2---:R-:W-:-:S04]  /*1150*/  ISETP.NE.U32.AND P0, PT, R4, RZ, PT ;  /* 0x000000ff0400720c */ /* 0x004fc80003f05070 */
[----:B------:R-:W-:-:S13]  /*1160*/  ISETP.NE.AND.EX P0, PT, R5, RZ, PT, P0 ;  /* 0x000000ff0500720c */ /* 0x000fda0003f05300 */
[----:B------:R-:W-:Y:S05]  /*1170*/  @!P0 BRA `(.L_x_15) ;  /* 0x0000000000088947 */ /* 0x000fea0003800000 */
[----:B------:R0:W5:Y:S01]  /*1180*/  LD.E R156, desc[UR36][R4.64] ;  /* 0x00000024049c7980 */ /* 0x000162000c101900 */
[----:B------:R-:W-:Y:S05]  /*1190*/  BRA `(.L_x_16) ;  /* 0x0000000000247947 */ /* 0x000fea0003800000 */
.L_x_15:
[----:B------:R-:W-:Y:S02]  /*11a0*/  ULDC.64 UR4, c[0x0][0x590] ;  /* 0x0001640000047ab9 */ /* 0x000fe40000000a00 */
[----:B------:R-:W-:-:S04]  /*11b0*/  ISETP.NE.U32.AND P0, PT, RZ, UR4, PT ;  /* 0x00000004ff007c0c */ /* 0x000fc8000bf05070 */
[----:B------:R-:W-:-:S13]  /*11c0*/  ISETP.NE.AND.EX P0, PT, RZ, UR5, PT, P0 ;  /* 0x00000005ff007c0c */ /* 0x000fda000bf05300 */
[----:B------:R-:W-:Y:S05]  /*11d0*/  @!P0 BRA `(.L_x_17) ;  /* 0x00000000000c8947 */ /* 0x000fea0003800000 */
[----:B------:R-:W2:Y:S02]  /*11e0*/  LDC.64 R156, c[0x0][0x590] ;  /* 0x00016400ff9c7b82 */ /* 0x000ea40000000a00 */
[----:B--2---:R2:W5:Y:S01]  /*11f0*/  LDG.E R156, desc[UR36][R156.64] ;  /* 0x000000249c9c7981 */ /* 0x004562000c1e1900 */
[----:B------:R-:W-:Y:S05]  /*1200*/  BRA `(.L_x_16) ;  /* 0x0000000000087947 */ /* 0x000fea0003800000 */
.L_x_17:
[----:B------:R-:W-:Y:S02]  /*1210*/  ULDC UR4, c[0x0][0x584] ;  /* 0x0001610000047ab9 */ /* 0x000fe40000000800 */
[----:B------:R-:W-:-:S07]  /*1220*/  IMAD.U32 R156, RZ, RZ, UR4 ;  /* 0x00000004ff9c7e24 */ /* 0x000fce000f8e00ff */
.L_x_16:
[----:B------:R-:W-:-:S13]  /*1230*/  LOP3.LUT P0, RZ, R0, 0xff, RZ, 0xc0, !PT ;  /* 0x000000ff00ff7812 */ /* 0x000fda000780c0ff */
[----:B------:R-:W-:Y:S05]  /*1240*/  @!P0 EXIT ;  /* 0x000000000000894d */ /* 0x000fea0003800000 */
[----:B------:R-:W-:Y:S01]  /*1250*/  ULDC UR4, c[0x0][0x28c] ;  /* 0x0000a30000047ab9 */ /* 0x000fe20000000800 */
[----:B------:R-:W-:Y:S01]  /*1260*/  UMOV UR38, URZ ;  /* 0x0000003f00267c82 */ /* 0x000fe20008000000 */
[----:B------:R-:W-:Y:S01]  /*1270*/  UIADD3 UR4, UR4, 0x3f, URZ ;  /* 0x0000003f04047890 */ /* 0x000fe2000fffe03f */
[----:B------:R-:W-:-:S03]  /*1280*/  UMOV UR39, URZ ;  /* 0x0000003f00277c82 */ /* 0x000fc60008000000 */
[----:B------:R-:W-:-:S04]  /*1290*/  USHF.R.S32.HI UR5, URZ, 0x1f, UR4 ;  /* 0x0000001f3f057899 */ /* 0x000fc80008011404 */
[----:B------:R-:W-:-:S04]  /*12a0*/  ULEA.HI UR5, UR5, UR4, URZ, 0x6 ;  /* 0x0000000405057291 */ /* 0x000fc8000f8f303f */
[----:B------:R-:W-:-:S12]  /*12b0*/  USHF.R.S32.HI UR40, URZ, 0x6, UR5 ;  /* 0x000000063f287899 */ /* 0x000fd80008011405 */
.L_x_297:
[----:B------:R-:W-:Y:S01]  /*12c0*/  LOP3.LUT R0, R18, 0x80, RZ, 0xc0, !PT ;  /* 0x0000008012007812 */ /* 0x000fe200078ec0ff */
[----:B------:R-:W3:Y:S01]  /*12d0*/  S2UR UR7, SR_CgaCtaId ;  /* 0x00000000000779c3 */ /* 0x000ee20000008800 */
[----:B------:R-:W-:Y:S02]  /*12e0*/  UMOV UR6, 0x400 ;  /* 0x0000040000067882 */ /* 0x000fe40000000000 */
[----:B------:R-:W-:-:S06]  /*12f0*/  SHF.R.U32.HI R0, RZ, 0x7, R0 ;  /* 0x00000007ff007819 */ /* 0x000fcc0000011600 */
[----:B----4-:R-:W4:Y:S01]  /*1300*/  SHFL.IDX PT, R0, R0, RZ, 0x1f ;  /* 0x00001fff00007589 */ /* 0x010f2200000e0000 */
[----:B---3--:R-:W-:Y:S01]  /*1310*/  ULEA UR6, UR7, UR6, 0x18 ;  /* 0x0000000607067291 */ /* 0x008fe2000f8ec03f */
[----:B----4-:R-:W-:-:S13]  /*1320*/  R2UR UR4, R0 ;  /* 0x00000000000472ca */ /* 0x010fda00000e0000 */
[----:B------:R-:W-:-:S04]  /*1330*/  ULEA.HI UR5, UR4, UR4, URZ, 0x1 ;  /* 0x0000000404057291 */ /* 0x000fc8000f8f083f */
[----:B------:R-:W-:-:S04]  /*1340*/  ULOP3.LUT UR5, UR5, 0xffffe, URZ, 0xc0, !UPT ;  /* 0x000ffffe05057892 */ /* 0x000fc8000f8ec03f */
[----:B------:R-:W-:-:S03]  /*1350*/  UIADD3 UR5, UR4, -UR5, URZ ;  /* 0x8000000504057290 */ /* 0x000fc6000fffe03f */
[----:B------:R-:W-:Y:S01]  /*1360*/  ULDC UR4, c[0x0][0x28c] ;  /* 0x0000a30000047ab9 */ /* 0x000fe20000000800 */
[----:B------:R-:W-:Y:S01]  /*1370*/  ULEA UR5, UR5, UR6, 0xc ;  /* 0x0000000605057291 */ /* 0x000fe2000f8e603f */
[----:B------:R-:W-:-:S03]  /*1380*/  ISETP.LT.AND P0, PT, RZ, UR4, PT ;  /* 0x00000004ff007c0c */ /* 0x000fc6000bf01270 */
[----:B------:R-:W-:-:S04]  /*1390*/  UIADD3 UR5, UR5, 0x180, URZ ;  /* 0x0000018005057890 */ /* 0x000fc8000fffe03f */
[----:B------:R-:W-:-:S04]  /*13a0*/  USHF.R.U32.HI UR5, URZ, 0x4, UR5 ;  /* 0x000000043f057899 */ /* 0x000fc80008011605 */
[----:B------:R-:W-:-:S04]  /*13b0*/  ULOP3.LUT UR5, UR5, 0x3fff, URZ, 0xc0, !UPT ;  /* 0x00003fff05057892 */ /* 0x000fc8000f8ec03f */
[----:B------:R-:W-:Y:S01]  /*13c0*/  ULOP3.LUT UR41, UR5, 0x10000, URZ, 0xfc, !UPT ;  /* 0x0001000005297892 */ /* 0x000fe2000f8efc3f */
[----:B01----:R-:W-:Y:S11]  /*13d0*/  @P0 BRA `(.L_x_18) ;  /* 0x0000000000400947 */ /* 0x003ff60003800000 */
[----:B------:R-:W-:Y:S01]  /*13e0*/  MOV R0, 0x0 ;  /* 0x0000000000007802 */ /* 0x000fe20000000f00 */
[----:B------:R-:W-:Y:S01]  /*13f0*/  ULDC.64 UR4, c[0x4][0x68] ;  /* 0x01001a0000047ab9 */ /* 0x000fe20000000a00 */
[----:B------:R-:W-:Y:S01]  /*1400*/  ULDC.64 UR6, c[0x4][0x8] ;  /* 0x0100020000067ab9 */ /* 0x000fe20000000a00 */
[----:B01----:R-:W-:Y:S01]  /*1410*/  IMAD.U32 R4, RZ, RZ, UR4 ;  /* 0x00000004ff047e24 */ /* 0x003fe2000f8e00ff */
[----:B------:R0:W1:Y:S01]  /*1420*/  LDC.64 R14, c[0x4][R0] ;  /* 0x01000000000e7b82 */ /* 0x0000620000000a00 */
[----:B------:R-:W-:Y:S01]  /*1430*/  IMAD.U32 R5, RZ, RZ, UR5 ;  /* 0x00000005ff057e24 */ /* 0x000fe2000f8e00ff */
[----:B------:R-:W-:Y:S01]  /*1440*/  ULDC.64 UR4, c[0x4][0x70] ;  /* 0x01001c0000047ab9 */ /* 0x000fe20000000a00 */
[----:B------:R-:W-:Y:S02]  /*1450*/  IMAD.U32 R10, RZ, RZ, UR6 ;  /* 0x00000006ff0a7e24 */ /* 0x000fe4000f8e00ff */
[----:B------:R-:W-:Y:S02]  /*1460*/  IMAD.U32 R6, RZ, RZ, UR4 ;  /* 0x00000004ff067e24 */ /* 0x000fe4000f8e00ff */
[----:B------:R-:W-:-:S02]  /*1470*/  IMAD.U32 R7, RZ, RZ, UR5 ;  /* 0x00000005ff077e24 */ /* 0x000fc4000f8e00ff */
[----:B------:R-:W-:Y:S02]  /*1480*/  IMAD.U32 R11, RZ, RZ, UR7 ;  /* 0x00000007ff0b7e24 */ /* 0x000fe4000f8e00ff */
[----:B------:R-:W-:Y:S02]  /*1490*/  IMAD.MOV.U32 R8, RZ, RZ, 0x1e1 ;  /* 0x000001e1ff087424 */ /* 0x000fe400078e00ff */
[----:B------:R-:W-:Y:S02]  /*14a0*/  IMAD.MOV.U32 R12, RZ, RZ, 0x1 ;  /* 0x00000001ff0c7424 */ /* 0x000fe400078e00ff */
[----:B0-----:R-:W-:-:S07]  /*14b0*/  IMAD.MOV.U32 R13, RZ, RZ, RZ ;  /* 0x000000ffff0d7224 */ /* 0x001fce00078e00ff */
[----:B------:R-:W-:-:S07]  /*14c0*/  LEPC R20, `(.L_x_18) ;  /* 0x000000001014794e */ /* 0x000fce0000000000 */
[----:B-12--5:R-:W-:Y:S05]  /*14d0*/  CALL.ABS.NOINC R14 ;  /* 0x000000000e007343 */ /* 0x026fea0003c00000 */
.L_x_18:
[----:B------:R-:W-:-:S04]  /*14e0*/  LOP3.LUT R0, R19, 0x1, RZ, 0xfc, !PT ;  /* 0x0000000113007812 */ /* 0x000fc800078efcff */
[----:B------:R-:W-:-:S13]  /*14f0*/  ISETP.NE.AND P0, PT, R0, 0x3, PT ;  /* 0x000000030000780c */ /* 0x000fda0003f05270 */
[----:B------:R-:W-:Y:S05]  /*1500*/  @!P0 BRA `(.L_x_19) ;  /* 0x0000000000048947 */ /* 0x000fea0003800000 */
[----:B------:R-:W-:Y:S01]  /*1510*/  BPT.TRAP 0x1 ;  /* 0x000000040000795c */ /* 0x000fe20000300000 */
.L_x_19:
[----:B------:R-:W3:Y:S01]  /*1520*/  S2UR UR5, SR_CgaCtaId ;  /* 0x00000000000579c3 */ /* 0x000ee20000008800 */
[----:B------:R-:W-:Y:S01]  /*1530*/  UMOV UR4, 0x400 ;  /* 0x0000040000047882 */ /* 0x000fe20000000000 */
[----:B------:R-:W-:Y:S02]  /*1540*/  IMAD.U32 R0, RZ, RZ, UR38 ;  /* 0x00000026ff007e24 */ /* 0x000fe4000f8e00ff */
[----:B------:R-:W-:-:S03]  /*1550*/  IMAD.U32 R3, RZ, RZ, UR39 ;  /* 0x00000027ff037e24 */ /* 0x000fc6000f8e00ff */
[----:B------:R-:W-:Y:S01]  /*1560*/  SHF.L.U32 R0, R0, 0x1f, RZ ;  /* 0x0000001f00007819 */ /* 0x000fe200000006ff */
[----:B---3--:R-:W-:-:S06]  /*1570*/  ULEA UR4, UR5, UR4, 0x18 ;  /* 0x0000000405047291 */ /* 0x008fcc000f8ec03f */
[----:B------:R-:W-:-:S04]  /*1580*/  IMAD.U32 R6, RZ, RZ, UR4 ;  /* 0x00000004ff067e24 */ /* 0x000fc8000f8e00ff */
[----:B------:R-:W-:-:S04]  /*1590*/  IMAD R3, R3, 0x8, R6 ;  /* 0x0000000803037824 */ /* 0x000fc800078e0206 */
[----:B------:R3:W4:Y:S01]  /*15a0*/  SYNCS.PHASECHK.TRANS64.TRYWAIT P1, [R3+URZ], R0 ;  /* 0x00000000030075a7 */ /* 0x000722000802017f */
[----:B------:R-:W-:Y:S05]  /*15b0*/  @!P0 BRA `(.L_x_20) ;  /* 0x0000000000048947 */ /* 0x000fea0003800000 */
[----:B------:R-:W-:Y:S01]  /*15c0*/  BPT.TRAP 0x1 ;  /* 0x000000040000795c */ /* 0x000fe20000300000 */
.L_x_20:
[----:B----4-:R-:W-:Y:S05]  /*15d0*/  @P1 BRA `(.L_x_21) ;  /* 0x0000000000081947 */ /* 0x010fea0003800000 */
[----:B------:R-:W4:Y:S02]  /*15e0*/  SYNCS.PHASECHK.TRANS64.TRYWAIT P1, [R3+URZ], R0 ;  /* 0x00000000030075a7 */ /* 0x000f24000802017f */
[----:B----4-:R-:W-:Y:S05]  /*15f0*/  @!P1 BRA `(.L_x_22) ;  /* 0x0000008c00749947 */ /* 0x010fea0003800000 */
.L_x_21:
[----:B------:R-:W-:-:S04]  /*1600*/  UISETP.LT.AND UP0, UPT, UR40, 0x1, UPT ;  /* 0x000000012800788c */ /* 0x000fc8000bf01270 */
[----:B------:R-:W-:-:S06]  /*1610*/  USEL UR4, UR40, 0x1, UP0 ;  /* 0x0000000128047887 */ /* 0x000fcc0008000000 */
[----:B---34-:R-:W-:Y:S01]  /*1620*/  IMAD.U32 R0, RZ, RZ, UR4 ;  /* 0x00000004ff007e24 */ /* 0x018fe2000f8e00ff */
[----:B------:R-:W-:Y:S05]  /*1630*/  WARPSYNC.ALL ;  /* 0x0000000000007948 */ /* 0x000fea0003800000 */
[----:B------:R-:W-:-:S04]  /*1640*/  IADD3 R0, -R0, UR40, RZ ;  /* 0x0000002800007c10 */ /* 0x000fc8000fffe1ff */
[----:B------:R-:W-:Y:S02]  /*1650*/  ISETP.GE.AND P1, PT, R0, 0x1, PT ;  /* 0x000000010000780c */ /* 0x000fe40003f26270 */
[----:B------:R-:W-:Y:S01]  /*1660*/  R2UR UR4, R6 ;  /* 0x00000000060472ca */ /* 0x000fe200000e0000 */
[----:B------:R-:W-:Y:S01]  /*1670*/  ULEA UR5, UR39, UR41, 0xa ;  /* 0x0000002927057291 */ /* 0x000fe2000f8e503f */
[----:B------:R-:W-:Y:S01]  /*1680*/  WARPGROUP.ARRIVE ;  /* 0x00000000000079c5 */ /* 0x000fe20000000000 */
[----:B------:R-:W-:Y:S01]  /*1690*/  UMOV UR9, 0x80000020 ;  /* 0x8000002000097882 */ /* 0x000fe20000000000 */
[----:B------:R-:W-:-:S04]  /*16a0*/  UMOV UR11, 0x80000020 ;  /* 0x80000020000b7882 */ /* 0x000fc80000000000 */
[----:B------:R-:W-:-:S05]  /*16b0*/  UMOV UR8, UR5 ;  /* 0x0000000500087c82 */ /* 0x000fca0008000000 */
[----:B------:R-:W-:-:S04]  /*16c0*/  UIADD3 UR4, UR4, 0x24180, URZ ;  /* 0x0002418004047890 */ /* 0x000fc8000fffe03f */
[----:B------:R-:W-:-:S04]  /*16d0*/  USHF.R.U32.HI UR4, URZ, 0x4, UR4 ;  /* 0x000000043f047899 */ /* 0x000fc80008011604 */
[----:B------:R-:W-:-:S04]  /*16e0*/  ULOP3.LUT UR4, UR4, 0x3fff, URZ, 0xc0, !UPT ;  /* 0x00003fff04047892 */ /* 0x000fc8000f8ec03f */
[----:B------:R-:W-:-:S04]  /*16f0*/  ULOP3.LUT UR4, UR4, 0x10000, URZ, 0xfc, !UPT ;  /* 0x0001000004047892 */ /* 0x000fc8000f8efc3f */
[----:B------:R-:W-:-:S07]  /*1700*/  ULEA UR6, UR39, UR4, 0x9 ;  /* 0x0000000427067291 */ /* 0x000fce000f8e483f */
[----:B------:R-:W-:Y:S02]  /*1710*/  UMOV UR10, UR6 ;  /* 0x00000006000a7c82 */ /* 0x000fe40008000000 */
[----:B------:R-:W-:Y:S01]  /*1720*/  IGMMA.64x128x32.S8.S8 R88, gdesc[UR8], RZ, !UPT, gsb0 ;  /* 0x03600000085879f1 */ /* 0x000fe2000c0410ff */
[----:B------:R-:W-:Y:S01]  /*1730*/  UIADD3 UR8, UR5, 0x200, URZ ;  /* 0x0000020005087890 */ /* 0x000fe2000fffe03f */
[----:B------:R-:W-:Y:S01]  /*1740*/  UMOV UR9, 0x80000020 ;  /* 0x8000002000097882 */ /* 0x000fe20000000000 */
[----:B------:R-:W-:Y:S02]  /*1750*/  WARPGROUP.DEPBAR.LE gsb0, 0x0 ;  /* 0x00008000000079c5 */ /* 0x000fe40000010000 */
[----:B------:R-:W-:-:S06]  /*1760*/  WARPGROUP.ARRIVE ;  /* 0x00000000000079c5 */ /* 0x000fcc0000000000 */
[----:B------:R-:W-:Y:S01]  /*1770*/  IGMMA.64x128x32.S8.S8 R24, gdesc[UR8], RZ, !UPT, gsb0 ;  /* 0x03600000081879f1 */ /* 0x000fe2000c0410ff */
[----:B------:R-:W-:Y:S02]  /*1780*/  UIADD3 UR8, UR5, 0x2, URZ ;  /* 0x0000000205087890 */ /* 0x000fe4000fffe03f */
[----:B------:R-:W-:Y:S01]  /*1790*/  UIADD3 UR10, UR6, 0x2, URZ ;  /* 0x00000002060a7890 */ /* 0x000fe2000fffe03f */
[----:B------:R-:W-:Y:S01]  /*17a0*/  UMOV UR9, 0x80000020 ;  /* 0x8000002000097882 */ /* 0x000fe20000000000 */
[----:B------:R-:W-:Y:S01]  /*17b0*/  UMOV UR11, 0x80000020 ;  /* 0x80000020000b7882 */ /* 0x000fe20000000000 */
[----:B------:R-:W-:Y:S02]  /*17c0*/  WARPGROUP.DEPBAR.LE gsb0, 0x0 ;  /* 0x00008000000079c5 */ /* 0x000fe40000010000 */
[----:B------:R-:W-:-:S06]  /*17d0*/  WARPGROUP.ARRIVE ;  /* 0x00000000000079c5 */ /* 0x000fcc0000000000 */
[----:B------:R-:W-:Y:S01]  /*17e0*/  IGMMA.64x128x32.S8.S8 R88, gdesc[UR8], R88, gsb0 ;  /* 0x03600000085879f1 */ /* 0x000fe20008041058 */
[----:B------:R-:W-:Y:S01]  /*17f0*/  UIADD3 UR8, UR5, 0x202, URZ ;  /* 0x0000020205087890 */ /* 0x000fe2000fffe03f */
[----:B------:R-:W-:Y:S01]  /*1800*/  UMOV UR9, 0x80000020 ;  /* 0x8000002000097882 */ /* 0x000fe20000000000 */
[----:B------:R-:W-:Y:S02]  /*1810*/  WARPGROUP.DEPBAR.LE gsb0, 0x0 ;  /* 0x00008000000079c5 */ /* 0x000fe40000010000 */
[----:B------:R-:W-:-:S06]  /*1820*/  WARPGROUP.ARRIVE ;  /* 0x00000000000079c5 */ /* 0x000fcc0000000000 */
[----:B------:R-:W-:Y:S03]  /*1830*/  IGMMA.64x128x32.S8.S8 R24, gdesc[UR8], R24, gsb0 ;  /* 0x03600000081879f1 */ /* 0x000fe60008041018 */
[----:B------:R-:W-:Y:S02]  /*1840*/  WARPGROUP.DEPBAR.LE gsb0, 0x0 ;  /* 0x00008000000079c5 */ /* 0x000fe40000010000 */
[----:B------:R-:W-:Y:S05]  /*1850*/  @!P1 BRA `(.L_x_23) ;  /* 0x0000000400149947 */ /* 0x000fea0003800000 */
[----:B------:R-:W-:Y:S02]  /*1860*/  UIADD3 UR5, UR39, 0x1, URZ ;  /* 0x0000000127057890 */ /* 0x000fe4000fffe03f */
[----:B------:R-:W-:Y:S02]  /*1870*/  IMAD.U32 R3, RZ, RZ, UR39 ;  /* 0x00000027ff037e24 */ /* 0x000fe4000f8e00ff */
[----:B------:R-:W-:-:S04]  /*1880*/  UISETP.NE.AND UP0, UPT, UR5, 0x9, UPT ;  /* 0x000000090500788c */ /* 0x000fc8000bf05270 */
[----:B------:R-:W-:Y:S02]  /*1890*/  USEL UR6, URZ, 0x1, UP0 ;  /* 0x000000013f067887 */ /* 0x000fe40008000000 */
[----:B------:R-:W-:Y:S02]  /*18a0*/  USEL UR5, UR5, URZ, UP0 ;  /* 0x0000003f05057287 */ /* 0x000fe40008000000 */
[----:B------:R-:W-:-:S06]  /*18b0*/  ULOP3.LUT UR6, UR38, UR6, URZ, 0x3c, !UPT ;  /* 0x0000000626067292 */ /* 0x000fcc000f8e3c3f */
[----:B------:R-:W-:-:S07]  /*18c0*/  IMAD.U32 R7, RZ, RZ, UR6 ;  /* 0x00000006ff077e24 */ /* 0x000fce000f8e00ff */
.L_x_30:
[----:B------:R-:W-:Y:S05]  /*18d0*/  @!P0 BRA `(.L_x_24) ;  /* 0x0000000000048947 */ /* 0x000fea0003800000 */
[----:B------:R-:W-:Y:S01]  /*18e0*/  BPT.TRAP 0x1 ;  /* 0x000000040000795c */ /* 0x000fe20000300000 */
.L_x_24:
[----:B------:R-:W3:Y:S01]  /*18f0*/  S2UR UR7, SR_CgaCtaId ;  /* 0x00000000000779c3 */ /* 0x000ee20000008800 */
[----:B------:R-:W-:Y:S01]  /*1900*/  UMOV UR6, 0x400 ;  /* 0x0000040000067882 */ /* 0x000fe20000000000 */
[----:B01----:R-:W-:Y:S01]  /*1910*/  IMAD.U32 R5, RZ, RZ, UR5 ;  /* 0x00000005ff057e24 */ /* 0x003fe2000f8e00ff */
[----:B------:R-:W-:Y:S01]  /*1920*/  SHF.L.U32 R4, R7, 0x1f, RZ ;  /* 0x0000001f07047819 */ /* 0x000fe200000006ff */
[----:B---3--:R-:W-:-:S06]  /*1930*/  ULEA UR6, UR7, UR6, 0x18 ;  /* 0x0000000607067291 */ /* 0x008fcc000f8ec03f */
[----:B------:R-:W-:-:S04]  /*1940*/  IMAD.U32 R6, RZ, RZ, UR6 ;  /* 0x00000006ff067e24 */ /* 0x000fc8000f8e00ff */
[----:B------:R-:W-:-:S04]  /*1950*/  IMAD R5, R5, 0x8, R6 ;  /* 0x0000000805057824 */ /* 0x000fc800078e0206 */
[----:B------:R0:W1:Y:S01]  /*1960*/  SYNCS.PHASECHK.TRANS64.TRYWAIT P1, [R5+URZ], R4 ;  /* 0x00000004050075a7 */ /* 0x000062000802017f */
[----:B------:R-:W-:Y:S05]  /*1970*/  @!P0 BRA `(.L_x_25) ;  /* 0x0000000000048947 */ /* 0x000fea0003800000 */
[----:B------:R-:W-:Y:S01]  /*1980*/  BPT.TRAP 0x1 ;  /* 0x000000040000795c */ /* 0x000fe20000300000 */
.L_x_25:
[----:B-1----:R-:W-:Y:S05]  /*1990*/  @P1 BRA `(.L_x_26) ;  /* 0x0000000000081947 */ /* 0x002fea0003800000 */
[----:B------:R-:W1:Y:S02]  /*19a0*/  SYNCS.PHASECHK.TRANS64.TRYWAIT P1, [R5+URZ], R4 ;  /* 0x00000004050075a7 */ /* 0x000e64000802017f */
[----:B-1----:R-:W-:Y:S05]  /*19b0*/  @!P1 BRA `(.L_x_27) ;  /* 0x0000008800989947 */ /* 0x002fea0003800000 */
.L_x_26:
[----:B------:R-:W-:Y:S01]  /*19c0*/  ULEA UR6, UR5, UR41, 0xa ;  /* 0x0000002905067291 */ /* 0x000fe2000f8e503f */
[----:B------:R-:W-:Y:S01]  /*19d0*/  WARPGROUP.ARRIVE ;  /* 0x00000000000079c5 */ /* 0x000fe20000000000 */
[----:B------:R-:W-:Y:S01]  /*19e0*/  ULEA UR7, UR5, UR4, 0x9 ;  /* 0x0000000405077291 */ /* 0x000fe2000f8e483f */
[----:B------:R-:W-:Y:S01]  /*19f0*/  UMOV UR9, 0x80000020 ;  /* 0x8000002000097882 */ /* 0x000fe20000000000 */
[----:B------:R-:W-:-:S03]  /*1a00*/  UMOV UR11, 0x80000020 ;  /* 0x80000020000b7882 */ /* 0x000fc60000000000 */
[----:B------:R-:W-:Y:S02]  /*1a10*/  UMOV UR8, UR6 ;  /* 0x0000000600087c82 */ /* 0x000fe40008000000 */
[----:B------:R-:W-:Y:S02]  /*1a20*/  UMOV UR10, UR7 ;  /* 0x00000007000a7c82 */ /* 0x000fe40008000000 */
[----:B------:R-:W-:Y:S01]  /*1a30*/  IGMMA.64x128x32.S8.S8 R88, gdesc[UR8], R88, gsb0 ;  /* 0x03600000085879f1 */ /* 0x000fe20008041058 */
[----:B------:R-:W-:Y:S01]  /*1a40*/  UIADD3 UR8, UR6, 0x200, URZ ;  /* 0x0000020006087890 */ /* 0x000fe2000fffe03f */
[----:B------:R-:W-:Y:S01]  /*1a50*/  UMOV UR9, 0x80000020 ;  /* 0x8000002000097882 */ /* 0x000fe20000000000 */
[----:B------:R-:W-:Y:S02]  /*1a60*/  WARPGROUP.DEPBAR.LE gsb0, 0x0 ;  /* 0x00008000000079c5 */ /* 0x000fe40000010000 */
[----:B------:R-:W-:-:S06]  /*1a70*/  WARPGROUP.ARRIVE ;  /* 0x00000000000079c5 */ /* 0x000fcc0000000000 */
[----:B------:R-:W-:Y:S01]  /*1a80*/  IGMMA.64x128x32.S8.S8 R24, gdesc[UR8], R24, gsb0 ;  /* 0x03600000081879f1 */ /* 0x000fe20008041018 */
        /* <DEDUP_REMOVED lines=14> */
[----:B------:R-:W-:Y:S01]  /*1b70*/  BPT.TRAP 0x1 ;  /* 0x000000040000795c */ /* 0x000fe20000300000 */
.L_x_28:
[----:B------:R-:W-:-:S13]  /*1b80*/  ISETP.NE.AND P1, PT, R23, RZ, PT ;  /* 0x000000ff1700720c */ /* 0x000fda0003f25270 */
[----:B01----:R-:W-:-:S04]  /*1b90*/  @P1 IMAD R4, R3, 0x8, R6 ;  /* 0x0000000803041824 */ /* 0x003fc800078e0206 */
[----:B------:R-:W-:-:S05]  /*1ba0*/  @P1 VIADD R5, R4, 0x48 ;  /* 0x0000004804051836 */ /* 0x000fca0000000000 */
[----:B------:R-:W-:-:S04]  /*1bb0*/  @P1 PRMT R5, R152, 0x654, R5 ;  /* 0x0000065498051816 */ /* 0x000fc80000000005 */
[----:B------:R0:W-:Y:S01]  /*1bc0*/  @P1 SYNCS.ARRIVE.TRANS64.RED.A1T0 RZ, [R5+URZ], RZ ;  /* 0x000000ff05ff19a7 */ /* 0x0001e2000810043f */
[----:B------:R-:W-:-:S13]  /*1bd0*/  ISETP.GT.U32.AND P1, PT, R19, 0x1, PT ;  /* 0x000000011300780c */ /* 0x000fda0003f24070 */
[----:B0-----:R-:W-:Y:S05]  /*1be0*/  @P1 BRA `(.L_x_29) ;  /* 0x0000000000041947 */ /* 0x001fea0003800000 */
[----:B------:R-:W-:Y:S01]  /*1bf0*/  BPT.TRAP 0x1 ;  /* 0x000000040000795c */ /* 0x000fe20000300000 */
.L_x_29:
[----:B------:R-:W-:Y:S01]  /*1c00*/  UIADD3 UR5, UR5, 0x1, URZ ;  /* 0x0000000105057890 */ /* 0x000fe2000fffe03f */
[C---:B------:R-:W-:Y:S01]  /*1c10*/  ISETP.GT.AND P2, PT, R0.reuse, 0x1, PT ;  /* 0x000000010000780c */ /* 0x040fe20003f44270 */
[----:B------:R-:W-:Y:S02]  /*1c20*/  VIADD R3, R3, 0x1 ;  /* 0x0000000103037836 */ /* 0x000fe40000000000 */
[----:B------:R-:W-:Y:S01]  /*1c30*/  UISETP.NE.AND UP0, UPT, UR5, 0x9, UPT ;  /* 0x000000090500788c */ /* 0x000fe2000bf05270 */
[----:B------:R-:W-:Y:S02]  /*1c40*/  VIADD R0, R0, 0xffffffff ;  /* 0xffffffff00007836 */ /* 0x000fe40000000000 */
[C---:B------:R-:W-:Y:S01]  /*1c50*/  ISETP.NE.AND P1, PT, R3.reuse, 0x9, PT ;  /* 0x000000090300780c */ /* 0x040fe20003f25270 */
[----:B------:R-:W-:Y:S02]  /*1c60*/  USEL UR6, URZ, 0x1, UP0 ;  /* 0x000000013f067887 */ /* 0x000fe40008000000 */
[----:B------:R-:W-:Y:S01]  /*1c70*/  USEL UR5, UR5, URZ, UP0 ;  /* 0x0000003f05057287 */ /* 0x000fe20008000000 */
[----:B------:R-:W-:-:S03]  /*1c80*/  SEL R3, R3, RZ, P1 ;  /* 0x000000ff03037207 */ /* 0x000fc60000800000 */
[----:B------:R-:W-:Y:S01]  /*1c90*/  LOP3.LUT R7, R7, UR6, RZ, 0x3c, !PT ;  /* 0x0000000607077c12 */ /* 0x000fe2000f8e3cff */
[----:B------:R-:W-:Y:S07]  /*1ca0*/  @P2 BRA `(.L_x_30) ;  /* 0xfffffffc00082947 */ /* 0x000fee000383ffff */
.L_x_23:
[----:B------:R-:W3:Y:S02]  /*1cb0*/  LDC R0, c[0x0][0x28c] ;  /* 0x0000a300ff007b82 */ /* 0x000ee40000000800 */
[----:B---3--:R-:W-:-:S13]  /*1cc0*/  ISETP.GE.AND P1, PT, R0, 0x1, PT ;  /* 0x000000010000780c */ /* 0x008fda0003f26270 */
[----:B------:R-:W-:Y:S05]  /*1cd0*/  @!P1 BRA `(.L_x_31) ;  /* 0x0000000000509947 */ /* 0x000fea0003800000 */
[----:B------:R-:W-:Y:S05]  /*1ce0*/  @!P0 BRA `(.L_x_32) ;  /* 0x0000000000048947 */ /* 0x000fea0003800000 */
[----:B------:R-:W-:Y:S01]  /*1cf0*/  BPT.TRAP 0x1 ;  /* 0x000000040000795c */ /* 0x000fe20000300000 */
.L_x_32:
[----:B------:R-:W-:Y:S01]  /*1d00*/  ISETP.NE.AND P0, PT, R23, RZ, PT ;  /* 0x000000ff1700720c */ /* 0x000fe20003f05270 */
[----:B------:R-:W-:Y:S01]  /*1d10*/  BSSY B0, `(.L_x_33) ;  /* 0x000000e000007945 */ /* 0x000fe20003800000 */
[----:B------:R-:W-:-:S11]  /*1d20*/  ISETP.GT.U32.AND P1, PT, R19, 0x1, PT ;  /* 0x000000011300780c */ /* 0x000fd60003f24070 */
[----:B------:R-:W-:Y:S05]  /*1d30*/  @!P0 BRA `(.L_x_34) ;  /* 0x00000000002c8947 */ /* 0x000fea0003800000 */
[----:B------:R-:W-:-:S04]  /*1d40*/  UISETP.LT.AND UP0, UPT, UR40, 0x1, UPT ;  /* 0x000000012800788c */ /* 0x000fc8000bf01270 */
[----:B------:R-:W-:-:S04]  /*1d50*/  USEL UR6, UR40, 0x1, UP0 ;  /* 0x0000000128067887 */ /* 0x000fc80008000000 */
[----:B------:R-:W-:-:S04]  /*1d60*/  UIADD3 UR6, UR39, UR40, -UR6 ;  /* 0x0000002827067290 */ /* 0x000fc8000fffe806 */
[----:B------:R-:W-:-:S04]  /*1d70*/  UIMAD.WIDE.U32 UR4, UR6, 0x38e38e39, URZ ;  /* 0x38e38e39060478a5 */ /* 0x000fc8000f8e003f */
[----:B------:R-:W-:-:S04]  /*1d80*/  USHF.R.U32.HI UR4, URZ, 0x1, UR5 ;  /* 0x000000013f047899 */ /* 0x000fc80008011605 */
[----:B------:R-:W-:-:S06]  /*1d90*/  UIMAD UR6, UR4, -0x9, UR6 ;  /* 0xfffffff7040678a4 */ /* 0x000fcc000f8e0206 */
[----:B------:R-:W-:-:S04]  /*1da0*/  IMAD.U32 R3, RZ, RZ, UR6 ;  /* 0x00000006ff037e24 */ /* 0x000fc8000f8e00ff */
[----:B------:R-:W-:-:S04]  /*1db0*/  IMAD R0, R3, 0x8, R6 ;  /* 0x0000000803007824 */ /* 0x000fc800078e0206 */
[----:B------:R-:W-:-:S05]  /*1dc0*/  VIADD R3, R0, 0x48 ;  /* 0x0000004800037836 */ /* 0x000fca0000000000 */
[----:B------:R-:W-:-:S04]  /*1dd0*/  PRMT R3, R152, 0x654, R3 ;  /* 0x0000065498037816 */ /* 0x000fc80000000003 */
[----:B------:R3:W-:Y:S03]  /*1de0*/  SYNCS.ARRIVE.TRANS64.RED.A1T0 RZ, [R3+URZ], RZ ;  /* 0x000000ff03ff79a7 */ /* 0x0007e6000810043f */
.L_x_34:
[----:B------:R-:W-:Y:S05]  /*1df0*/  BSYNC B0 ;  /* 0x0000000000007941 */ /* 0x000fea0003800000 */
.L_x_33:
[----:B------:R-:W-:Y:S05]  /*1e00*/  @P1 BRA `(.L_x_31) ;  /* 0x0000000000041947 */ /* 0x000fea0003800000 */
[----:B------:R-:W-:Y:S01]  /*1e10*/  BPT.TRAP 0x1 ;  /* 0x000000040000795c */ /* 0x000fe20000300000 */
.L_x_31:
[----:B------:R-:W4:Y:S01]  /*1e20*/  LDC R6, c[0x0][0x288] ;  /* 0x0000a200ff067b82 */ /* 0x000f220000000800 */
[----:B------:R-:W-:Y:S01]  /*1e30*/  IMAD.SHL.U32 R9, R153, 0x80, RZ ;  /* 0x0000008099097824 */ /* 0x000fe200078e00ff */
[--C-:B------:R-:W-:Y:S01]  /*1e40*/  SHF.R.U32.HI R0, RZ, 0x2, R18.reuse ;  /* 0x00000002ff007819 */ /* 0x100fe20000011612 */
[----:B------:R-:W-:Y:S01]  /*1e50*/  UIADD3 UR39, UR40, UR39, URZ ;  /* 0x0000002728277290 */ /* 0x000fe2000fffe03f */
[----:B01----:R-:W-:Y:S01]  /*1e60*/  SHF.R.U32.HI R5, RZ, 0x7, R18 ;  /* 0x00000007ff057819 */ /* 0x003fe20000011612 */
[----:B------:R-:W-:Y:S01]  /*1e70*/  IMAD.SHL.U32 R11, R154, 0x100, RZ ;  /* 0x000001009a0b7824 */ /* 0x000fe200078e00ff */
[----:B------:R-:W-:Y:S01]  /*1e80*/  LOP3.LUT R4, R18, 0x60, RZ, 0xc0, !PT ;  /* 0x0000006012047812 */ /* 0x000fe200078ec0ff */
[----:B------:R-:W-:Y:S01]  /*1e90*/  UISETP.GT.U32.AND UP0, UPT, UR39, 0x8, UPT ;  /* 0x000000082700788c */ /* 0x000fe2000bf04070 */
[----:B---3--:R-:W-:Y:S01]  /*1ea0*/  LOP3.LUT R3, R0, 0x7, RZ, 0xc0, !PT ;  /* 0x0000000700037812 */ /* 0x008fe200078ec0ff */
[----:B------:R-:W-:Y:S01]  /*1eb0*/  IMAD.SHL.U32 R14, R18, 0x2, RZ ;  /* 0x00000002120e7824 */ /* 0x000fe200078e00ff */
[----:B------:R-:W-:Y:S01]  /*1ec0*/  LOP3.LUT R0, R5, 0x1, RZ, 0xc0, !PT ;  /* 0x0000000105007812 */ /* 0x000fe200078ec0ff */
[----:B------:R-:W-:Y:S01]  /*1ed0*/  ULDC UR7, c[0x0][0x284] ;  /* 0x0000a10000077ab9 */ /* 0x000fe20000000800 */
[----:B------:R-:W-:Y:S01]  /*1ee0*/  SHF.R.U32.HI R8, RZ, 0x1, R4 ;  /* 0x00000001ff087819 */ /* 0x000fe20000011604 */
[----:B------:R-:W-:Y:S01]  /*1ef0*/  UISETP.LT.U32.AND UP0, UPT, UR40, 0x9, UP0 ;  /* 0x000000092800788c */ /* 0x000fe20008701070 */
[----:B------:R-:W-:Y:S01]  /*1f00*/  SHF.R.S32.HI R162, RZ, 0x1f, R22 ;  /* 0x0000001fffa27819 */ /* 0x000fe20000011416 */
[----:B------:R-:W-:Y:S01]  /*1f10*/  UISETP.GE.U32.AND UP1, UPT, UR40, 0x9, UPT ;  /* 0x000000092800788c */ /* 0x000fe2000bf26070 */
[----:B------:R-:W-:Y:S01]  /*1f20*/  IMAD.SHL.U32 R10, R0, 0x40, RZ ;  /* 0x00000040000a7824 */ /* 0x000fe200078e00ff */
[----:B------:R-:W-:Y:S01]  /*1f30*/  IADD3 R5, RZ, -R8, -R3 ;  /* 0x80000008ff057210 */ /* 0x000fe20007ffe803 */
[----:B------:R-:W-:Y:S01]  /*1f40*/  ULDC.64 UR8, c[0x0][0x5d0] ;  /* 0x0001740000087ab9 */ /* 0x000fe20000000a00 */
[C---:B------:R-:W-:Y:S01]  /*1f50*/  LOP3.LUT R14, R9.reuse, 0x6, R14, 0xf8, !PT ;  /* 0x00000006090e7812 */ /* 0x040fe200078ef80e */
[----:B------:R-:W-:Y:S01]  /*1f60*/  UIMAD.WIDE.U32 UR4, UR39, 0x38e38e39, URZ ;  /* 0x38e38e39270478a5 */ /* 0x000fe2000f8e003f */
[----:B------:R-:W-:Y:S01]  /*1f70*/  LOP3.LUT R4, R18, 0x3, RZ, 0xc0, !PT ;  /* 0x0000000312047812 */ /* 0x000fe200078ec0ff */
[----:B------:R-:W-:Y:S01]  /*1f80*/  USEL UR6, URZ, 0x1, !UP0 ;  /* 0x000000013f067887 */ /* 0x000fe2000c000000 */
[----:B------:R-:W-:Y:S01]  /*1f90*/  IMAD R7, R162, UR8, RZ ;  /* 0x00000008a2077c24 */ /* 0x000fe2000f8e02ff */
[----:B----4-:R-:W-:Y:S01]  /*1fa0*/  ISETP.GE.AND P0, PT, R9, R6, PT ;  /* 0x000000060900720c */ /* 0x010fe20003f06270 */
[----:B------:R-:W-:Y:S01]  /*1fb0*/  IMAD R0, R0, -0x40, R5 ;  /* 0xffffffc000007824 */ /* 0x000fe200078e0205 */
[----:B------:R-:W-:Y:S01]  /*1fc0*/  SHF.R.S32.HI R15, RZ, 0x1f, R14 ;  /* 0x0000001fff0f7819 */ /* 0x000fe2000001140e */
[----:B------:R-:W-:Y:S01]  /*1fd0*/  USHF.R.U32.HI UR4, URZ, 0x1, UR5 ;  /* 0x000000013f047899 */ /* 0x000fe20008011605 */
[C---:B------:R-:W-:Y:S01]  /*1fe0*/  ISETP.GE.OR P0, PT, R11.reuse, UR7, P0 ;  /* 0x000000070b007c0c */ /* 0x040fe20008706670 */
[----:B------:R-:W-:Y:S01]  /*1ff0*/  ULOP3.LUT UR38, UR38, UR6, URZ, 0x3c, !UPT ;  /* 0x0000000626267292 */ /* 0x000fe2000f8e3c3f */
[----:B------:R-:W-:Y:S01]  /*2000*/  LOP3.LUT R3, R10, 0x40, R3, 0xe2, !PT ;  /* 0x000000400a037812 */ /* 0x000fe200078ee203 */
[----:B------:R-:W-:Y:S01]  /*2010*/  IMAD R10, R4, -0x2, R6 ;  /* 0xfffffffe040a7824 */ /* 0x000fe200078e0206 */
[----:B------:R-:W-:Y:S01]  /*2020*/  UIMAD UR39, UR4, -0x9, UR39 ;  /* 0xfffffff7042778a4 */ /* 0x000fe2000f8e0227 */
[----:B------:R-:W-:Y:S01]  /*2030*/  IMAD.WIDE R4, R154, 0x100, RZ ;  /* 0x000001009a047825 */ /* 0x000fe200078e02ff */
[----:B------:R-:W-:Y:S01]  /*2040*/  @UP1 ULOP3.LUT UR38, UR38, 0x1, UR4, 0x78, !UPT ;  /* 0x0000000126261892 */ /* 0x000fe2000f8e7804 */
[----:B------:R-:W-:-:S02]  /*2050*/  IADD3 R0, -R11, UR7, R0 ;  /* 0x000000070b007c10 */ /* 0x000fc4000fffe100 */
[----:B------:R-:W-:Y:S01]  /*2060*/  IMAD R13, R22, UR9, R7 ;  /* 0x00000009160d7c24 */ /* 0x000fe2000f8e0207 */
[----:B------:R-:W-:Y:S01]  /*2070*/  LOP3.LUT R153, R4, R3, R8, 0xfe, !PT ;  /* 0x0000000304997212 */ /* 0x000fe200078efe08 */
[----:B------:R-:W-:-:S04]  /*2080*/  IMAD.WIDE.U32 R6, R22, UR8, R14 ;  /* 0x0000000816067c25 */ /* 0x000fc8000f8e000e */
[----:B------:R-:W-:Y:S02]  /*2090*/  IMAD.IADD R7, R7, 0x1, R13 ;  /* 0x0000000107077824 */ /* 0x000fe400078e020d */
[----:B------:R-:W-:Y:S02]  /*20a0*/  IMAD.IADD R3, R10, 0x1, -R9 ;  /* 0x000000010a037824 */ /* 0x000fe400078e0a09 */
[----:B------:R-:W-:Y:S01]  /*20b0*/  IMAD.MOV.U32 R154, RZ, RZ, -0x1 ;  /* 0xffffffffff9a7424 */ /* 0x000fe200078e00ff */
[----:B------:R-:W-:Y:S06]  /*20c0*/  @P0 BRA `(.L_x_35) ;  /* 0x0000006000f40947 */ /* 0x000fec0003800000 */
[----:B------:R-:W0:Y:S01]  /*20d0*/  LDC.64 R20, c[0x0][0x5c8] ;  /* 0x00017200ff147b82 */ /* 0x000e220000000a00 */
[----:B------:R-:W-:Y:S01]  /*20e0*/  ULDC.64 UR4, c[0x0][0x5c0] ;  /* 0x0001700000047ab9 */ /* 0x000fe20000000a00 */
[----:B------:R-:W-:Y:S01]  /*20f0*/  BSSY B0, `(.L_x_35) ;  /* 0x000063a000007945 */ /* 0x000fe20003800000 */
[-C--:B0-----:R-:W-:Y:S01]  /*2100*/  IMAD R8, R5, R20.reuse, RZ ;  /* 0x0000001405087224 */ /* 0x081fe200078e02ff */
[----:B------:R-:W-:Y:S01]  /*2110*/  SHF.L.U64.HI R13, R20, 0x3, R21 ;  /* 0x00000003140d7819 */ /* 0x000fe20000010215 */
[----:B------:R-:W-:-:S04]  /*2120*/  IMAD.WIDE.U32 R6, R153, R20, R6 ;  /* 0x0000001499067225 */ /* 0x000fc800078e0006 */
[----:B------:R-:W-:Y:S01]  /*2130*/  IMAD R9, R153, R21, R8 ;  /* 0x0000001599097224 */ /* 0x000fe200078e0208 */
[----:B------:R-:W-:Y:S01]  /*2140*/  IADD3 R160, P0, R6, UR4, RZ ;  /* 0x0000000406a07c10 */ /* 0x000fe2000ff1e0ff */
[C---:B------:R-:W-:Y:S02]  /*2150*/  IMAD.SHL.U32 R11, R20.reuse, 0x8, RZ ;  /* 0x00000008140b7824 */ /* 0x040fe400078e00ff */
[----:B------:R-:W-:Y:S01]  /*2160*/  IMAD.IADD R9, R7, 0x1, R9 ;  /* 0x0000000107097824 */ /* 0x000fe200078e0209 */
[-C--:B------:R-:W-:Y:S02]  /*2170*/  LEA R6, P2, R20, R160.reuse, 0x7 ;  /* 0x000000a014067211 */ /* 0x080fe400078438ff */
[----:B------:R-:W-:Y:S02]  /*2180*/  IADD3 R8, P1, R11, R160, RZ ;  /* 0x000000a00b087210 */ /* 0x000fe40007f3e0ff */
[----:B------:R-:W-:Y:S02]  /*2190*/  IADD3.X R161, R9, UR5, RZ, P0, !PT ;  /* 0x0000000509a17c10 */ /* 0x000fe400087fe4ff */
[----:B-----5:R-:W-:-:S02]  /*21a0*/  ISETP.NE.AND P0, PT, R156, RZ, PT ;  /* 0x000000ff9c00720c */ /* 0x020fc40003f05270 */
[----:B------:R-:W-:Y:S01]  /*21b0*/  LEA.HI.X R7, R20, R161, R21, 0x7, P2 ;  /* 0x000000a114077211 */ /* 0x000fe200010f3c15 */
[----:B------:R-:W-:Y:S01]  /*21c0*/  IMAD.X R9, R13, 0x1, R161, P1 ;  /* 0x000000010d097824 */ /* 0x000fe200008e06a1 */
[----:B------:R-:W-:-:S05]  /*21d0*/  IADD3 R10, P2, R11, R6, RZ ;  /* 0x000000060b0a7210 */ /* 0x000fca0007f5e0ff */
[----:B------:R-:W-:-:S04]  /*21e0*/  IMAD.X R11, R13, 0x1, R7, P2 ;  /* 0x000000010d0b7824 */ /* 0x000fc800010e0607 */
[----:B------:R-:W-:Y:S05]  /*21f0*/  @!P0 BRA `(.L_x_36) ;  /* 0x0000004800948947 */ /* 0x000fea0003800000 */
[----:B------:R-:W0:Y:S01]  /*2200*/  LDC.64 R158, c[0x0][0x5b0] ;  /* 0x00016c00ff9e7b82 */ /* 0x000e220000000a00 */
[----:B------:R-:W-:Y:S01]  /*2210*/  ULDC.64 UR4, c[0x0][0x5b8] ;  /* 0x00016e0000047ab9 */ /* 0x000fe20000000a00 */
[----:B------:R-:W-:Y:S01]  /*2220*/  ISETP.GE.AND P0, PT, R0, 0x1, PT ;  /* 0x000000010000780c */ /* 0x000fe20003f06270 */
[----:B------:R-:W-:Y:S01]  /*2230*/  IMAD R21, R162, UR4, RZ ;  /* 0x00000004a2157c24 */ /* 0x000fe2000f8e02ff */
[----:B------:R-:W-:Y:S01]  /*2240*/  BSSY B1, `(.L_x_37) ;  /* 0x0000010000017945 */ /* 0x000fe20003800000 */
[C---:B------:R-:W-:Y:S01]  /*2250*/  IMAD.WIDE.U32 R14, R22.reuse, UR4, R14 ;  /* 0x00000004160e7c25 */ /* 0x040fe2000f8e000e */
[----:B------:R-:W-:Y:S02]  /*2260*/  ISETP.LT.OR P3, PT, R3, 0x1, !P0 ;  /* 0x000000010300780c */ /* 0x000fe40004761670 */
[----:B------:R-:W1:Y:S01]  /*2270*/  LDC.64 R12, c[0x0][0x5a8] ;  /* 0x00016a00ff0c7b82 */ /* 0x000e620000000a00 */
[----:B------:R-:W-:Y:S02]  /*2280*/  IMAD R21, R22, UR5, R21 ;  /* 0x0000000516157c24 */ /* 0x000fe4000f8e0215 */
[----:B------:R-:W-:-:S02]  /*2290*/  IMAD.MOV.U32 R20, RZ, RZ, R14 ;  /* 0x000000ffff147224 */ /* 0x000fc400078e000e */
[----:B------:R-:W-:Y:S02]  /*22a0*/  IMAD.IADD R21, R15, 0x1, R21 ;  /* 0x000000010f157824 */ /* 0x000fe400078e0215 */
[-C--:B0-----:R-:W-:Y:S01]  /*22b0*/  IMAD R22, R5, R158.reuse, RZ ;  /* 0x0000009e05167224 */ /* 0x081fe200078e02ff */
[----:B------:R-:W-:Y:S01]  /*22c0*/  SHF.L.U64.HI R165, R158, 0x3, R159 ;  /* 0x000000039ea57819 */ /* 0x000fe2000001029f */
[----:B------:R-:W-:-:S04]  /*22d0*/  IMAD.WIDE.U32 R162, R153, R158, R20 ;  /* 0x0000009e99a27225 */ /* 0x000fc800078e0014 */
[----:B------:R-:W-:Y:S01]  /*22e0*/  IMAD R171, R153, R159, R22 ;  /* 0x0000009f99ab7224 */ /* 0x000fe200078e0216 */
[----:B-1----:R-:W-:Y:S01]  /*22f0*/  IADD3 R162, P1, R162, R12, RZ ;  /* 0x0000000ca2a27210 */ /* 0x002fe20007f3e0ff */
[----:B------:R-:W-:-:S03]  /*2300*/  IMAD.SHL.U32 R164, R158, 0x8, RZ ;  /* 0x000000089ea47824 */ /* 0x000fc600078e00ff */
[----:B------:R-:W-:Y:S01]  /*2310*/  IADD3.X R163, R13, R163, R171, P1, !PT ;  /* 0x000000a30da37210 */ /* 0x000fe20000ffe4ab */
[----:B------:R-:W-:Y:S08]  /*2320*/  @P3 BRA `(.L_x_38) ;  /* 0x0000000000043947 */ /* 0x000ff00003800000 */
[----:B--2---:R0:W5:Y:S02]  /*2330*/  LDG.E.U8 R157, desc[UR36][R162.64] ;  /* 0x00000024a29d7981 */ /* 0x004164000c1e1100 */
.L_x_38:
[----:B------:R-:W-:Y:S05]  /*2340*/  BSYNC B1 ;  /* 0x0000000000017941 */ /* 0x000fea0003800000 */
.L_x_37:
[----:B-----5:R-:W-:Y:S01]  /*2350*/  LOP3.LUT R22, R157, 0xffff, RZ, 0xc0, !PT ;  /* 0x0000ffff9d167812 */ /* 0x020fe200078ec0ff */
[----:B------:R-:W-:Y:S01]  /*2360*/  IMAD.WIDE.U32 R166, R153, R158, R164 ;  /* 0x0000009e99a67225 */ /* 0x000fe200078e00a4 */
[----:B------:R-:W-:Y:S01]  /*2370*/  ISETP.LT.OR P4, PT, R3, 0x2, !P0 ;  /* 0x000000020300780c */ /* 0x000fe20004781670 */
[----:B------:R-:W-:Y:S01]  /*2380*/  BSSY B1, `(.L_x_39) ;  /* 0x000000e000017945 */ /* 0x000fe20003800000 */
[----:B------:R-:W-:Y:S01]  /*2390*/  PRMT R169, R22, 0x8880, RZ ;  /* 0x0000888016a97816 */ /* 0x000fe200000000ff */
[----:B------:R-:W-:Y:S01]  /*23a0*/  IMAD.IADD R167, R171, 0x1, R167 ;  /* 0x00000001aba77824 */ /* 0x000fe200078e02a7 */
[----:B------:R-:W-:Y:S02]  /*23b0*/  IADD3 R166, P2, P5, R14, R12, R166 ;  /* 0x0000000c0ea67210 */ /* 0x000fe40007d5e0a6 */
[----:B------:R-:W-:Y:S01]  /*23c0*/  ISETP.GE.AND P1, PT, R0, 0x9, PT ;  /* 0x000000090000780c */ /* 0x000fe20003f26270 */
[----:B------:R-:W-:Y:S01]  /*23d0*/  IMAD R22, R169, R156, RZ ;  /* 0x0000009ca9167224 */ /* 0x000fe200078e02ff */
[----:B------:R-:W-:-:S02]  /*23e0*/  IADD3.X R167, R21, R13, R167, P2, P5 ;  /* 0x0000000d15a77210 */ /* 0x000fc400017ea4a7 */
[----:B------:R-:W-:Y:S01]  /*23f0*/  ISETP.LT.OR P2, PT, R3, 0x1, !P1 ;  /* 0x000000010300780c */ /* 0x000fe20004f41670 */
[----:B------:R-:W-:-:S05]  /*2400*/  @!P3 IMAD R169, R88, R155, R22 ;  /* 0x0000009b58a9b224 */ /* 0x000fca00078e0216 */
[----:B------:R1:W-:Y:S01]  /*2410*/  @!P3 STG.E.U8 desc[UR36][R160.64], R169 ;  /* 0x000000a9a000b986 */ /* 0x0003e2000c101124 */
[----:B------:R-:W-:Y:S06]  /*2420*/  @P4 BRA `(.L_x_40) ;  /* 0x00000000000c4947 */ /* 0x000fec0003800000 */
[----:B--2---:R-:W1:Y:S02]  /*2430*/  LDG.E.U8 R157, desc[UR36][R162.64+0x1] ;  /* 0x00000124a29d7981 */ /* 0x004e64000c1e1100 */
[----:B-1----:R-:W-:-:S05]  /*2440*/  PRMT R169, R157, 0x8880, RZ ;  /* 0x000088809da97816 */ /* 0x002fca00000000ff */
[----:B------:R-:W-:-:S07]  /*2450*/  IMAD R22, R169, R156, RZ ;  /* 0x0000009ca9167224 */ /* 0x000fce00078e02ff */
.L_x_40:
[----:B------:R-:W-:Y:S05]  /*2460*/  BSYNC B1 ;  /* 0x0000000000017941 */ /* 0x000fea0003800000 */
.L_x_39:
[----:B------:R-:W-:Y:S01]  /*2470*/  @!P4 IMAD R89, R89, R155, R22 ;  /* 0x0000009b5959c224 */ /* 0x000fe200078e0216 */
[----:B------:R-:W-:Y:S04]  /*2480*/  BSSY B1, `(.L_x_41) ;  /* 0x0000006000017945 */ /* 0x000fe80003800000 */
[----:B------:R3:W-:Y:S01]  /*2490*/  @!P4 STG.E.U8 desc[UR36][R160.64+0x1], R89 ;  /* 0x00000159a000c986 */ /* 0x0007e2000c101124 */
[----:B------:R-:W-:Y:S05]  /*24a0*/  @P2 BRA `(.L_x_42) ;  /* 0x00000000000c2947 */ /* 0x000fea0003800000 */
[----:B--2---:R-:W3:Y:S02]  /*24b0*/  LDG.E.U8 R157, desc[UR36][R166.64] ;  /* 0x00000024a69d7981 */ /* 0x004ee4000c1e1100 */
[----:B---3--:R-:W-:-:S05]  /*24c0*/  PRMT R89, R157, 0x8880, RZ ;  /* 0x000088809d597816 */ /* 0x008fca00000000ff */
[----:B------:R-:W-:-:S07]  /*24d0*/  IMAD R22, R89, R156, RZ ;  /* 0x0000009c59167224 */ /* 0x000fce00078e02ff */
.L_x_42:
[----:B------:R-:W-:Y:S05]  /*24e0*/  BSYNC B1 ;  /* 0x0000000000017941 */ /* 0x000fea0003800000 */
.L_x_41:
[C---:B------:R-:W-:Y:S01]  /*24f0*/  ISETP.LT.OR P4, PT, R3.reuse, 0x2, !P1 ;  /* 0x000000020300780c */ /* 0x040fe20004f81670 */
[----:B---3--:R-:W-:Y:S01]  /*2500*/  @!P2 IMAD R89, R90, R155, R22 ;  /* 0x0000009b5a59a224 */ /* 0x008fe200078e0216 */
[----:B------:R-:W-:Y:S01]  /*2510*/  BSSY B1, `(.L_x_43) ;  /* 0x0000009000017945 */ /* 0x000fe20003800000 */
[C---:B------:R-:W-:Y:S02]  /*2520*/  ISETP.LT.OR P3, PT, R3.reuse, 0x9, !P0 ;  /* 0x000000090300780c */ /* 0x040fe40004761670 */
[C---:B------:R-:W-:Y:S01]  /*2530*/  ISETP.LT.OR P5, PT, R3.reuse, 0xa, !P0 ;  /* 0x0000000a0300780c */ /* 0x040fe200047a1670 */
[----:B------:R3:W-:Y:S01]  /*2540*/  @!P2 STG.E.U8 desc[UR36][R8.64], R89 ;  /* 0x000000590800a986 */ /* 0x0007e2000c101124 */
[----:B------:R-:W-:-:S06]  /*2550*/  ISETP.LT.OR P2, PT, R3, 0x9, !P1 ;  /* 0x000000090300780c */ /* 0x000fcc0004f41670 */
[----:B------:R-:W-:Y:S07]  /*2560*/  @P4 BRA `(.L_x_44) ;  /* 0x00000000000c4947 */ /* 0x000fee0003800000 */
[----:B--2---:R-:W3:Y:S02]  /*2570*/  LDG.E.U8 R157, desc[UR36][R166.64+0x1] ;  /* 0x00000124a69d7981 */ /* 0x004ee4000c1e1100 */
[----:B---3--:R-:W-:-:S05]  /*2580*/  PRMT R89, R157, 0x8880, RZ ;  /* 0x000088809d597816 */ /* 0x008fca00000000ff */
[----:B------:R-:W-:-:S07]  /*2590*/  IMAD R22, R89, R156, RZ ;  /* 0x0000009c59167224 */ /* 0x000fce00078e02ff */
.L_x_44:
[----:B------:R-:W-:Y:S05]  /*25a0*/  BSYNC B1 ;  /* 0x0000000000017941 */ /* 0x000fea0003800000 */
.L_x_43:
[----:B------:R-:W-:Y:S01]  /*25b0*/  @!P4 IMAD R91, R91, R155, R22 ;  /* 0x0000009b5b5bc224 */ /* 0x000fe200078e0216 */
[----:B------:R-:W-:Y:S04]  /*25c0*/  BSSY B1, `(.L_x_45) ;  /* 0x0000006000017945 */ /* 0x000fe80003800000 */
[----:B------:R4:W-:Y:S01]  /*25d0*/  @!P4 STG.E.U8 desc[UR36][R8.64+0x1], R91 ;  /* 0x0000015b0800c986 */ /* 0x0009e2000c101124 */
[----:B------:R-:W-:Y:S05]  /*25e0*/  @P3 BRA `(.L_x_46) ;  /* 0x00000000000c3947 */ /* 0x000fea0003800000 */
[----:B--2---:R-:W3:Y:S02]  /*25f0*/  LDG.E.U8 R157, desc[UR36][R162.64+0x8] ;  /* 0x00000824a29d7981 */ /* 0x004ee4000c1e1100 */
[----:B---3--:R-:W-:-:S05]  /*2600*/  PRMT R89, R157, 0x8880, RZ ;  /* 0x000088809d597816 */ /* 0x008fca00000000ff */
[----:B------:R-:W-:-:S07]  /*2610*/  IMAD R22, R89, R156, RZ ;  /* 0x0000009c59167224 */ /* 0x000fce00078e02ff */
.L_x_46:
[----:B------:R-:W-:Y:S05]  /*2620*/  BSYNC B1 ;  /* 0x0000000000017941 */ /* 0x000fea0003800000 */
.L_x_45:
[----:B---3--:R-:W-:Y:S01]  /*2630*/  @!P3 IMAD R89, R92, R155, R22 ;  /* 0x0000009b5c59b224 */ /* 0x008fe200078e0216 */
[----:B------:R-:W-:Y:S04]  /*2640*/  BSSY B1, `(.L_x_47) ;  /* 0x0000006000017945 */ /* 0x000fe80003800000 */
[----:B------:R3:W-:Y:S01]  /*2650*/  @!P3 STG.E.U8 desc[UR36][R160.64+0x8], R89 ;  /* 0x00000859a000b986 */ /* 0x0007e2000c101124 */
[----:B------:R-:W-:Y:S05]  /*2660*/  @P5 BRA `(.L_x_48) ;  /* 0x00000000000c5947 */ /* 0x000fea0003800000 */
[----:B--2---:R-:W3:Y:S02]  /*2670*/  LDG.E.U8 R157, desc[UR36][R162.64+0x9] ;  /* 0x00000924a29d7981 */ /* 0x004ee4000c1e1100 */
[----:B---3--:R-:W-:-:S05]  /*2680*/  PRMT R89, R157, 0x8880, RZ ;  /* 0x000088809d597816 */ /* 0x008fca00000000ff */
[----:B------:R-:W-:-:S07]  /*2690*/  IMAD R22, R89, R156, RZ ;  /* 0x0000009c59167224 */ /* 0x000fce00078e02ff */
.L_x_48:
[----:B------:R-:W-:Y:S05]  /*26a0*/  BSYNC B1 ;  /* 0x0000000000017941 */ /* 0x000fea0003800000 */
.L_x_47:
[----:B------:R-:W-:Y:S01]  /*26b0*/  @!P5 IMAD R93, R93, R155, R22 ;  /* 0x0000009b5d5dd224 */ /* 0x000fe200078e0216 */
[----:B------:R-:W-:Y:S04]  /*26c0*/  BSSY B1, `(.L_x_49) ;  /* 0x0000006000017945 */ /* 0x000fe80003800000 */
[----:B------:R0:W-:Y:S01]  /*26d0*/  @!P5 STG.E.U8 desc[UR36][R160.64+0x9], R93 ;  /* 0x0000095da000d986 */ /* 0x0001e2000c101124 */
[----:B------:R-:W-:Y:S05]  /*26e0*/  @P2 BRA `(.L_x_50) ;  /* 0x00000000000c2947 */ /* 0x000fea0003800000 */
[----:B--2---:R-:W3:Y:S02]  /*26f0*/  LDG.E.U8 R157, desc[UR36][R166.64+0x8] ;  /* 0x00000824a69d7981 */ /* 0x004ee4000c1e1100 */
[----:B---3--:R-:W-:-:S05]  /*2700*/  PRMT R89, R157, 0x8880, RZ ;  /* 0x000088809d597816 */ /* 0x008fca00000000ff */
[----:B------:R-:W-:-:S07]  /*2710*/  IMAD R22, R89, R156, RZ ;  /* 0x0000009c59167224 */ /* 0x000fce00078e02ff */
.L_x_50:
[----:B------:R-:W-:Y:S05]  /*2720*/  BSYNC B1 ;  /* 0x0000000000017941 */ /* 0x000fea0003800000 */
.L_x_49:
        /* <DEDUP_REMOVED lines=11> */
.L_x_52:
[----:B------:R-:W-:Y:S05]  /*27e0*/  BSYNC B1 ;  /* 0x0000000000017941 */ /* 0x000fea0003800000 */
.L_x_51:
[----:B------:R-:W-:Y:S01]  /*27f0*/  @!P4 IMAD R95, R95, R155, R22 ;  /* 0x0000009b5f5fc224 */ /* 0x000fe200078e0216 */
[----:B------:R-:W-:Y:S04]  /*2800*/  BSSY B1, `(.L_x_53) ;  /* 0x0000006000017945 */ /* 0x000fe80003800000 */
[----:B------:R0:W-:Y:S01]  /*2810*/  @!P4 STG.E.U8 desc[UR36][R8.64+0x9], R95 ;  /* 0x0000095f0800c986 */ /* 0x0001e2000c101124 */
[----:B------:R-:W-:Y:S05]  /*2820*/  @P3 BRA `(.L_x_54) ;  /* 0x00000000000c3947 */ /* 0x000fea0003800000 */
[----:B--2---:R-:W3:Y:S02]  /*2830*/  LDG.E.U8 R157, desc[UR36][R162.64+0x10] ;  /* 0x00001024a29d7981 */ /* 0x004ee4000c1e1100 */
[----:B---3--:R-:W-:-:S05]  /*2840*/  PRMT R89, R157, 0x8880, RZ ;  /* 0x000088809d597816 */ /* 0x008fca00000000ff */
[----:B------:R-:W-:-:S07]  /*2850*/  IMAD R22, R89, R156, RZ ;  /* 0x0000009c59167224 */ /* 0x000fce00078e02ff */
.L_x_54:
[----:B------:R-:W-:Y:S05]  /*2860*/  BSYNC B1 ;  /* 0x0000000000017941 */ /* 0x000fea0003800000 */
.L_x_53:
[----:B---3--:R-:W-:Y:S01]  /*2870*/  @!P3 IMAD R89, R96, R155, R22 ;  /* 0x0000009b6059b224 */ /* 0x008fe200078e0216 */
[----:B------:R-:W-:Y:S04]  /*2880*/  BSSY B1, `(.L_x_55) ;  /* 0x0000006000017945 */ /* 0x000fe80003800000 */
[----:B------:R3:W-:Y:S01]  /*2890*/  @!P3 STG.E.U8 desc[UR36][R160.64+0x10], R89 ;  /* 0x00001059a000b986 */ /* 0x0007e2000c101124 */
[----:B------:R-:W-:Y:S05]  /*28a0*/  @P5 BRA `(.L_x_56) ;  /* 0x00000000000c5947 */ /* 0x000fea0003800000 */
[----:B--2---:R-:W3:Y:S02]  /*28b0*/  LDG.E.U8 R157, desc[UR36][R162.64+0x11] ;  /* 0x00001124a29d7981 */ /* 0x004ee4000c1e1100 */
[----:B---3--:R-:W-:-:S05]  /*28c0*/  PRMT R89, R157, 0x8880, RZ ;  /* 0x000088809d597816 */ /* 0x008fca00000000ff */
[----:B------:R-:W-:-:S07]  /*28d0*/  IMAD R22, R89, R156, RZ ;  /* 0x0000009c59167224 */ /* 0x000fce00078e02ff */
.L_x_56:
[----:B------:R-:W-:Y:S05]  /*28e0*/  BSYNC B1 ;  /* 0x0000000000017941 */ /* 0x000fea0003800000 */
.L_x_55:
[----:B------:R-:W-:Y:S01]  /*28f0*/  @!P5 IMAD R97, R97, R155, R22 ;  /* 0x0000009b6161d224 */ /* 0x000fe200078e0216 */
[----:B------:R-:W-:Y:S04]  /*2900*/  BSSY B1, `(.L_x_57) ;  /* 0x0000006000017945 */ /* 0x000fe80003800000 */
[----:B------:R0:W-:Y:S01]  /*2910*/  @!P5 STG.E.U8 desc[UR36][R160.64+0x11], R97 ;  /* 0x00001161a000d986 */ /* 0x0001e2000c101124 */
[----:B------:R-:W-:Y:S05]  /*2920*/  @P2 BRA `(.L_x_58) ;  /* 0x00000000000c2947 */ /* 0x000fea0003800000 */
[----:B--2---:R-:W3:Y:S02]  /*2930*/  LDG.E.U8 R157, desc[UR36][R166.64+0x10] ;  /* 0x00001024a69d7981 */ /* 0x004ee4000c1e1100 */
[----:B---3--:R-:W-:-:S05]  /*2940*/  PRMT R89, R157, 0x8880, RZ ;  /* 0x000088809d597816 */ /* 0x008fca00000000ff */
[----:B------:R-:W-:-:S07]  /*2950*/  IMAD R22, R89, R156, RZ ;  /* 0x0000009c59167224 */ /* 0x000fce00078e02ff */
.L_x_58:
[----:B------:R-:W-:Y:S05]  /*2960*/  BSYNC B1 ;  /* 0x0000000000017941 */ /* 0x000fea0003800000 */
.L_x_57:
        /* <DEDUP_REMOVED lines=11> */
.L_x_60:
[----:B------:R-:W-:Y:S05]  /*2a20*/  BSYNC B1 ;  /* 0x0000000000017941 */ /* 0x000fea0003800000 */
.L_x_59:
[----:B------:R-:W-:Y:S01]  /*2a30*/  @!P4 IMAD R99, R99, R155, R22 ;  /* 0x0000009b6363c224 */ /* 0x000fe200078e0216 */
[----:B------:R-:W-:Y:S04]  /*2a40*/  BSSY B1, `(.L_x_61) ;  /* 0x0000006000017945 */ /* 0x000fe80003800000 */
[----:B------:R0:W-:Y:S01]  /*2a50*/  @!P4 STG.E.U8 desc[UR36][R8.64+0x11], R99 ;  /* 0x000011630800c986 */ /* 0x0001e2000c101124 */
[----:B------:R-:W-:Y:S05]  /*2a60*/  @P3 BRA `(.L_x_62) ;  /* 0x00000000000c3947 */ /* 0x000fea0003800000 */
[----:B--2---:R-:W3:Y:S02]  /*2a70*/  LDG.E.U8 R157, desc[UR36][R162.64+0x18] ;  /* 0x00001824a29d7981 */ /* 0x004ee4000c1e1100 */
[----:B---3--:R-:W-:-:S05]  /*2a80*/  PRMT R89, R157, 0x8880, RZ ;  /* 0x000088809d597816 */ /* 0x008fca00000000ff */
[----:B------:R-:W-:-:S07]  /*2a90*/  IMAD R22, R89, R156, RZ ;  /* 0x0000009c59167224 */ /* 0x000fce00078e02ff */
.L_x_62:
[----:B------:R-:W-:Y:S05]  /*2aa0*/  BSYNC B1 ;  /* 0x0000000000017941 */ /* 0x000fea0003800000 */
.L_x_61:
[----:B---3--:R-:W-:Y:S01]  /*2ab0*/  @!P3 IMAD R89, R100, R155, R22 ;  /* 0x0000009b6459b224 */ /* 0x008fe200078e0216 */
[----:B------:R-:W-:Y:S04]  /*2ac0*/  BSSY B1, `(.L_x_63) ;  /* 0x0000006000017945 */ /* 0x000fe80003800000 */
[----:B------:R3:W-:Y:S01]  /*2ad0*/  @!P3 STG.E.U8 desc[UR36][R160.64+0x18], R89 ;  /* 0x00001859a000b986 */ /* 0x0007e2000c101124 */
[----:B------:R-:W-:Y:S05]  /*2ae0*/  @P5 BRA `(.L_x_64) ;  /* 0x00000000000c5947 */ /* 0x000fea0003800000 */
[----:B--2---:R-:W3:Y:S02]  /*2af0*/  LDG.E.U8 R157, desc[UR36][R162.64+0x19] ;  /* 0x00001924a29d7981 */ /* 0x004ee4000c1e1100 */
[----:B---3--:R-:W-:-:S05]  /*2b00*/  PRMT R89, R157, 0x8880, RZ ;  /* 0x000088809d597816 */ /* 0x008fca00000000ff */
[----:B------:R-:W-:-:S07]  /*2b10*/  IMAD R22, R89, R156, RZ ;  /* 0x0000009c59167224 */ /* 0x000fce00078e02ff */
.L_x_64:
[----:B------:R-:W-:Y:S05]  /*2b20*/  BSYNC B1 ;  /* 0x0000000000017941 */ /* 0x000fea0003800000 */
.L_x_63:
[----:B------:R-:W-:Y:S01]  /*2b30*/  @!P5 IMAD R101, R101, R155, R22 ;  /* 0x0000009b6565d224 */ /* 0x000fe200078e0216 */
[----:B------:R-:W-:Y:S04]  /*2b40*/  BSSY B1, `(.L_x_65) ;  /* 0x0000006000017945 */ /* 0x000fe80003800000 */
[----:B------:R0:W-:Y:S01]  /*2b50*/  @!P5 STG.E.U8 desc[UR36][R160.64+0x19], R101 ;  /* 0x00001965a000d986 */ /* 0x0001e2000c101124 */
[----:B------:R-:W-:Y:S05]  /*2b60*/  @P2 BRA `(.L_x_66) ;  /* 0x00000000000c2947 */ /* 0x000fea0003800000 */
[----:B--2---:R-:W3:Y:S02]  /*2b70*/  LDG.E.U8 R157, desc[UR36][R166.64+0x18] ;  /* 0x00001824a69d7981 */ /* 0x004ee4000c1e1100 */
[----:B---3--:R-:W-:-:S05]  /*2b80*/  PRMT R89, R157, 0x8880, RZ ;  /* 0x000088809d597816 */ /* 0x008fca00000000ff */
[----:B------:R-:W-:-:S07]  /*2b90*/  IMAD R22, R89, R156, RZ ;  /* 0x0000009c59167224 */ /* 0x000fce00078e02ff */
.L_x_66:
[----:B------:R-:W-:Y:S05]  /*2ba0*/  BSYNC B1 ;  /* 0x0000000000017941 */ /* 0x000fea0003800000 */
.L_x_65:
        /* <DEDUP_REMOVED lines=11> */
.L_x_68:
[----:B------:R-:W-:Y:S05]  /*2c60*/  BSYNC B1 ;  /* 0x0000000000017941 */ /* 0x000fea0003800000 */
.L_x_67:
[----:B------:R-:W-:Y:S01]  /*2c70*/  @!P4 IMAD R103, R103, R155, R22 ;  /* 0x0000009b6767c224 */ /* 0x000fe200078e0216 */
[----:B------:R-:W-:Y:S04]  /*2c80*/  BSSY B1, `(.L_x_69) ;  /* 0x0000006000017945 */ /* 0x000fe80003800000 */
[----:B------:R0:W-:Y:S01]  /*2c90*/  @!P4 STG.E.U8 desc[UR36][R8.64+0x19], R103 ;  /* 0x000019670800c986 */ /* 0x0001e2000c101124 */
[----:B------:R-:W-:Y:S05]  /*2ca0*/  @P3 BRA `(.L_x_70) ;  /* 0x00000000000c3947 */ /* 0x000fea0003800000 */
[----:B--2---:R-:W3:Y:S02]  /*2cb0*/  LDG.E.U8 R157, desc[UR36][R162.64+0x20] ;  /* 0x00002024a29d7981 */ /* 0x004ee4000c1e1100 */
[----:B---3--:R-:W-:-:S05]  /*2cc0*/  PRMT R89, R157, 0x8880, RZ ;  /* 0x000088809d597816 */ /* 0x008fca00000000ff */
[----:B------:R-:W-:-:S07]  /*2cd0*/  IMAD R22, R89, R156, RZ ;  /* 0x0000009c59167224 */ /* 0x000fce00078e02ff */
.L_x_70:
[----:B------:R-:W-:Y:S05]  /*2ce0*/  BSYNC B1 ;  /* 0x0000000000017941 */ /* 0x000fea0003800000 */
.L_x_69:
[----:B---3--:R-:W-:Y:S01]  /*2cf0*/  @!P3 IMAD R89, R104, R155, R22 ;  /* 0x0000009b6859b224 */ /* 0x008fe200078e0216 */
[----:B------:R-:W-:Y:S04]  /*2d00*/  BSSY B1, `(.L_x_71) ;  /* 0x0000006000017945 */ /* 0x000fe80003800000 */
[----:B------:R3:W-:Y:S01]  /*2d10*/  @!P3 STG.E.U8 desc[UR36][R160.64+0x20], R89 ;  /* 0x00002059a000b986 */ /* 0x0007e2000c101124 */
[----:B------:R-:W-:Y:S05]  /*2d20*/  @P5 BRA `(.L_x_72) ;  /* 0x00000000000c5947 */ /* 0x000fea0003800000 */
[----:B--2---:R-:W3:Y:S02]  /*2d30*/  LDG.E.U8 R157, desc[UR36][R162.64+0x21] ;  /* 0x00002124a29d7981 */ /* 0x004ee4000c1e1100 */
[----:B---3--:R-:W-:-:S05]  /*2d40*/  PRMT R89, R157, 0x8880, RZ ;  /* 0x000088809d597816 */ /* 0x008fca00000000ff */
[----:B------:R-:W-:-:S07]  /*2d50*/  IMAD R22, R89, R156, RZ ;  /* 0x0000009c59167224 */ /* 0x000fce00078e02ff */
.L_x_72:
[----:B------:R-:W-:Y:S05]  /*2d60*/  BSYNC B1 ;  /* 0x0000000000017941 */ /* 0x000fea0003800000 */
.L_x_71:
[----:B------:R-:W-:Y:S01]  /*2d70*/  @!P5 IMAD R105, R105, R155, R22 ;  /* 0x0000009b6969d224 */ /* 0x000fe200078e0216 */
[----:B------:R-:W-:Y:S04]  /*2d80*/  BSSY B1, `(.L_x_73) ;  /* 0x0000006000017945 */ /* 0x000fe80003800000 */
[----:B------:R0:W-:Y:S01]  /*2d90*/  @!P5 STG.E.U8 desc[UR36][R160.64+0x21], R105 ;  /* 0x00002169a000d986 */ /* 0x0001e2000c101124 */
[----:B------:R-:W-:Y:S05]  /*2da0*/  @P2 BRA `(.L_x_74) ;  /* 0x00000000000c2947 */ /* 0x000fea0003800000 */
[----:B--2---:R-:W3:Y:S02]  /*2db0*/  LDG.E.U8 R157, desc[UR36][R166.64+0x20] ;  /* 0x00002024a69d7981 */ /* 0x004ee4000c1e1100 */
[----:B---3--:R-:W-:-:S05]  /*2dc0*/  PRMT R89, R157, 0x8880, RZ ;  /* 0x000088809d597816 */ /* 0x008fca00000000ff */
[----:B------:R-:W-:-:S07]  /*2dd0*/  IMAD R22, R89, R156, RZ ;  /* 0x0000009c59167224 */ /* 0x000fce00078e02ff */
.L_x_74:
[----:B------:R-:W-:Y:S05]  /*2de0*/  BSYNC B1 ;  /* 0x0000000000017941 */ /* 0x000fea0003800000 */
.L_x_73:
        /* <DEDUP_REMOVED lines=11> */
.L_x_76:
[----:B------:R-:W-:Y:S05]  /*2ea0*/  BSYNC B1 ;  /* 0x0000000000017941 */ /* 0x000fea0003800000 */
.L_x_75:
[----:B------:R-:W-:Y:S01]  /*2eb0*/  @!P4 IMAD R107, R107, R155, R22 ;  /* 0x0000009b6b6bc224 */ /* 0x000fe200078e0216 */
[----:B------:R-:W-:Y:S04]  /*2ec0*/  BSSY B1, `(.L_x_77) ;  /* 0x0000006000017945 */ /* 0x000fe80003800000 */
[----:B------:R0:W-:Y:S01]  /*2ed0*/  @!P4 STG.E.U8 desc[UR36][R8.64+0x21], R107 ;  /* 0x0000216b0800c986 */ /* 0x0001e2000c101124 */
[----:B------:R-:W-:Y:S05]  /*2ee0*/  @P3 BRA `(.L_x_78) ;  /* 0x00000000000c3947 */ /* 0x000fea0003800000 */
[----:B--2---:R-:W3:Y:S02]  /*2ef0*/  LDG.E.U8 R157, desc[UR36][R162.64+0x28] ;  /* 0x00002824a29d7981 */ /* 0x004ee4000c1e1100 */
[----:B---3--:R-:W-:-:S05]  /*2f00*/  PRMT R89, R157, 0x8880, RZ ;  /* 0x000088809d597816 */ /* 0x008fca00000000ff */
[----:B------:R-:W-:-:S07]  /*2f10*/  IMAD R22, R89, R156, RZ ;  /* 0x0000009c59167224 */ /* 0x000fce00078e02ff */
.L_x_78:
[----:B------:R-:W-:Y:S05]  /*2f20*/  BSYNC B1 ;  /* 0x0000000000017941 */ /* 0x000fea0003800000 */
.L_x_77:
[----:B---3--:R-:W-:Y:S01]  /*2f30*/  @!P3 IMAD R89, R108, R155, R22 ;  /* 0x0000009b6c59b224 */ /* 0x008fe200078e0216 */
[----:B------:R-:W-:Y:S04]  /*2f40*/  BSSY B1, `(.L_x_79) ;  /* 0x0000006000017945 */ /* 0x000fe80003800000 */
[----:B------:R3:W-:Y:S01]  /*2f50*/  @!P3 STG.E.U8 desc[UR36][R160.64+0x28], R89 ;  /* 0x00002859a000b986 */ /* 0x0007e2000c101124 */
[----:B------:R-:W-:Y:S05]  /*2f60*/  @P5 BRA `(.L_x_80) ;  /* 0x00000000000c5947 */ /* 0x000fea0003800000 */
[----:B--2---:R-:W3:Y:S02]  /*2f70*/  LDG.E.U8 R157, desc[UR36][R162.64+0x29] ;  /* 0x00002924a29d7981 */ /* 0x004ee4000c1e1100 */
[----:B---3--:R-:W-:-:S05]  /*2f80*/  PRMT R89, R157, 0x8880, RZ ;  /* 0x000088809d597816 */ /* 0x008fca00000000ff */
[----:B------:R-:W-:-:S07]  /*2f90*/  IMAD R22, R89, R156, RZ ;  /* 0x0000009c59167224 */ /* 0x000fce00078e02ff */
.L_x_80:
[----:B------:R-:W-:Y:S05]  /*2fa0*/  BSYNC B1 ;  /* 0x0000000000017941 */ /* 0x000fea0003800000 */
.L_x_79:
[----:B------:R-:W-:Y:S01]  /*2fb0*/  @!P5 IMAD R109, R109, R155, R22 ;  /* 0x0000009b6d6dd224 */ /* 0x000fe200078e0216 */
[----:B------:R-:W-:Y:S04]  /*2fc0*/  BSSY B1, `(.L_x_81) ;  /* 0x0000006000017945 */ /* 0x000fe80003800000 */
[----:B------:R0:W-:Y:S01]  /*2fd0*/  @!P5 STG.E.U8 desc[UR36][R160.64+0x29], R109 ;  /* 0x0000296da000d986 */ /* 0x0001e2000c101124 */
[----:B------:R-:W-:Y:S05]  /*2fe0*/  @P2 BRA `(.L_x_82) ;  /* 0x00000000000c2947 */ /* 0x000fea0003800000 */
[----:B--2---:R-:W3:Y:S02]  /*2ff0*/  LDG.E.U8 R157, desc[UR36][R166.64+0x28] ;  /* 0x00002824a69d7981 */ /* 0x004ee4000c1e1100 */
[----:B---3--:R-:W-:-:S05]  /*3000*/  PRMT R89, R157, 0x8880, RZ ;  /* 0x000088809d597816 */ /* 0x008fca00000000ff */
[----:B------:R-:W-:-:S07]  /*3010*/  IMAD R22, R89, R156, RZ ;  /* 0x0000009c59167224 */ /* 0x000fce00078e02ff */
.L_x_82:
[----:B------:R-:W-:Y:S05]  /*3020*/  BSYNC B1 ;  /* 0x0000000000017941 */ /* 0x000fea0003800000 */
.L_x_81:
        /* <DEDUP_REMOVED lines=11> */
.L_x_84:
[----:B------:R-:W-:Y:S05]  /*30e0*/  BSYNC B1 ;  /* 0x0000000000017941 */ /* 0x000fea0003800000 */
.L_x_83:
[----:B------:R-:W-:Y:S01]  /*30f0*/  @!P4 IMAD R111, R111, R155, R22 ;  /* 0x0000009b6f6fc224 */ /* 0x000fe200078e0216 */
[----:B------:R-:W-:Y:S04]  /*3100*/  BSSY B1, `(.L_x_85) ;  /* 0x0000006000017945 */ /* 0x000fe80003800000 */
[----:B------:R0:W-:Y:S01]  /*3110*/  @!P4 STG.E.U8 desc[UR36][R8.64+0x29], R111 ;  /* 0x0000296f0800c986 */ /* 0x0001e2000c101124 */
[----:B------:R-:W-:Y:S05]  /*3120*/  @P3 BRA `(.L_x_86) ;  /* 0x00000000000c3947 */ /* 0x000fea0003800000 */
[----:B--2---:R-:W3:Y:S02]  /*3130*/  LDG.E.U8 R157, desc[UR36][R162.64+0x30] ;  /* 0x00003024a29d7981 */ /* 0x004ee4000c1e1100 */
[----:B---3--:R-:W-:-:S05]  /*3140*/  PRMT R89, R157, 0x8880, RZ ;  /* 0x000088809d597816 */ /* 0x008fca00000000ff */
[----:B------:R-:W-:-:S07]  /*3150*/  IMAD R22, R89, R156, RZ ;  /* 0x0000009c59167224 */ /* 0x000fce00078e02ff */
.L_x_86:
[----:B------:R-:W-:Y:S05]  /*3160*/  BSYNC B1 ;  /* 0x0000000000017941 */ /* 0x000fea0003800000 */
.L_x_85:
[----:B---3--:R-:W-:Y:S01]  /*3170*/  @!P3 IMAD R89, R112, R155, R22 ;  /* 0x0000009b7059b224 */ /* 0x008fe200078e0216 */
[----:B------:R-:W-:Y:S04]  /*3180*/  BSSY B1, `(.L_x_87) ;  /* 0x0000006000017945 */ /* 0x000fe80003800000 */
[----:B------:R3:W-:Y:S01]  /*3190*/  @!P3 STG.E.U8 desc[UR36][R160.64+0x30], R89 ;  /* 0x00003059a000b986 */ /* 0x0007e2000c101124 */
[----:B------:R-:W-:Y:S05]  /*31a0*/  @P5 BRA `(.L_x_88) ;  /* 0x00000000000c5947 */ /* 0x000fea0003800000 */
[----:B--2---:R-:W3:Y:S02]  /*31b0*/  LDG.E.U8 R157, desc[UR36][R162.64+0x31] ;  /* 0x00003124a29d7981 */ /* 0x004ee4000c1e1100 */
[----:B---3--:R-:W-:-:S05]  /*31c0*/  PRMT R89, R157, 0x8880, RZ ;  /* 0x000088809d597816 */ /* 0x008fca00000000ff */
[----:B------:R-:W-:-:S07]  /*31d0*/  IMAD R22, R89, R156, RZ ;  /* 0x0000009c59167224 */ /* 0x000fce00078e02ff */
.L_x_88:
[----:B------:R-:W-:Y:S05]  /*31e0*/  BSYNC B1 ;  /* 0x0000000000017941 */ /* 0x000fea0003800000 */
.L_x_87:
[----:B------:R-:W-:Y:S01]  /*31f0*/  @!P5 IMAD R113, R113, R155, R22 ;  /* 0x0000009b7171d224 */ /* 0x000fe200078e0216 */
[----:B------:R-:W-:Y:S04]  /*3200*/  BSSY B1, `(.L_x_89) ;  /* 0x0000006000017945 */ /* 0x000fe80003800000 */
[----:B------:R0:W-:Y:S01]  /*3210*/  @!P5 STG.E.U8 desc[UR36][R160.64+0x31], R113 ;  /* 0x00003171a000d986 */ /* 0x0001e2000c101124 */
[----:B------:R-:W-:Y:S05]  /*3220*/  @P2 BRA `(.L_x_90) ;  /* 0x00000000000c2947 */ /* 0x000fea0003800000 */
[----:B--2---:R-:W3:Y:S02]  /*3230*/  LDG.E.U8 R157, desc[UR36][R166.64+0x30] ;  /* 0x00003024a69d7981 */ /* 0x004ee4000c1e1100 */
[----:B---3--:R-:W-:-:S05]  /*3240*/  PRMT R89, R157, 0x8880, RZ ;  /* 0x000088809d597816 */ /* 0x008fca00000000ff */
[----:B------:R-:W-:-:S07]  /*3250*/  IMAD R22, R89, R156, RZ ;  /* 0x0000009c59167224 */ /* 0x000fce00078e02ff */
.L_x_90:
[----:B------:R-:W-:Y:S05]  /*3260*/  BSYNC B1 ;  /* 0x0000000000017941 */ /* 0x000fea0003800000 */
.L_x_89:
        /* <DEDUP_REMOVED lines=11> */
.L_x_92:
[----:B------:R-:W-:Y:S05]  /*3320*/  BSYNC B1 ;  /* 0x0000000000017941 */ /* 0x000fea0003800000 */
.L_x_91:
[----:B------:R-:W-:Y:S01]  /*3330*/  @!P4 IMAD R115, R115, R155, R22 ;  /* 0x0000009b7373c224 */ /* 0x000fe200078e0216 */
[----:B------:R-:W-:Y:S04]  /*3340*/  BSSY B1, `(.L_x_93) ;  /* 0x0000006000017945 */ /* 0x000fe80003800000 */
[----:B------:R0:W-:Y:S01]  /*3350*/  @!P4 STG.E.U8 desc[UR36][R8.64+0x31], R115 ;  /* 0x000031730800c986 */ /* 0x0001e2000c101124 */
[----:B------:R-:W-:Y:S05]  /*3360*/  @P3 BRA `(.L_x_94) ;  /* 0x00000000000c3947 */ /* 0x000fea0003800000 */
[----:B--2---:R-:W3:Y:S02]  /*3370*/  LDG.E.U8 R157, desc[UR36][R162.64+0x38] ;  /* 0x00003824a29d7981 */ /* 0x004ee4000c1e1100 */
[----:B---3--:R-:W-:-:S05]  /*3380*/  PRMT R89, R157, 0x8880, RZ ;  /* 0x000088809d597816 */ /* 0x008fca00000000ff */
[----:B------:R-:W-:-:S07]  /*3390*/  IMAD R22, R89, R156, RZ ;  /* 0x0000009c59167224 */ /* 0x000fce00078e02ff */
.L_x_94:
[----:B------:R-:W-:Y:S05]  /*33a0*/  BSYNC B1 ;  /* 0x0000000000017941 */ /* 0x000fea0003800000 */
.L_x_93:
[----:B---3--:R-:W-:Y:S01]  /*33b0*/  @!P3 IMAD R89, R116, R155, R22 ;  /* 0x0000009b7459b224 */ /* 0x008fe200078e0216 */
[----:B------:R-:W-:Y:S04]  /*33c0*/  BSSY B1, `(.L_x_95) ;  /* 0x0000006000017945 */ /* 0x000fe80003800000 */
[----:B------:R3:W-:Y:S01]  /*33d0*/  @!P3 STG.E.U8 desc[UR36][R160.64+0x38], R89 ;  /* 0x00003859a000b986 */ /* 0x0007e2000c101124 */
[----:B------:R-:W-:Y:S05]  /*33e0*/  @P5 BRA `(.L_x_96) ;  /* 0x00000000000c5947 */ /* 0x000fea0003800000 */
[----:B--2---:R-:W3:Y:S02]  /*33f0*/  LDG.E.U8 R157, desc[UR36][R162.64+0x39] ;  /* 0x00003924a29d7981 */ /* 0x004ee4000c1e1100 */
[----:B---3--:R-:W-:-:S05]  /*3400*/  PRMT R89, R157, 0x8880, RZ ;  /* 0x000088809d597816 */ /* 0x008fca00000000ff */
[----:B------:R-:W-:-:S07]  /*3410*/  IMAD R22, R89, R156, RZ ;  /* 0x0000009c59167224 */ /* 0x000fce00078e02ff */
.L_x_96:
[----:B------:R-:W-:Y:S05]  /*3420*/  BSYNC B1 ;  /* 0x0000000000017941 */ /* 0x000fea0003800000 */
.L_x_95:
[----:B------:R-:W-:Y:S01]  /*3430*/  @!P5 IMAD R117, R117, R155, R22 ;  /* 0x0000009b7575d224 */ /* 0x000fe200078e0216 */
[----:B------:R-:W-:Y:S04]  /*3440*/  BSSY B1, `(.L_x_97) ;  /* 0x0000006000017945 */ /* 0x000fe80003800000 */
[----:B------:R0:W-:Y:S01]  /*3450*/  @!P5 STG.E.U8 desc[UR36][R160.64+0x39], R117 ;  /* 0x00003975a000d986 */ /* 0x0001e2000c101124 */
[----:B------:R-:W-:Y:S05]  /*3460*/  @P2 BRA `(.L_x_98) ;  /* 0x00000000000c2947 */ /* 0x000fea0003800000 */
[----:B--2---:R-:W3:Y:S02]  /*3470*/  LDG.E.U8 R157, desc[UR36][R166.64+0x38] ;  /* 0x00003824a69d7981 */ /* 0x004ee4000c1e1100 */
[----:B---3--:R-:W-:-:S05]  /*3480*/  PRMT R89, R157, 0x8880, RZ ;  /* 0x000088809d597816 */ /* 0x008fca00000000ff */
[----:B------:R-:W-:-:S07]  /*3490*/  IMAD R22, R89, R156, RZ ;  /* 0x0000009c59167224 */ /* 0x000fce00078e02ff */
.L_x_98:
[----:B------:R-:W-:Y:S05]  /*34a0*/  BSYNC B1 ;  /* 0x0000000000017941 */ /* 0x000fea0003800000 */
.L_x_97:
        /* <DEDUP_REMOVED lines=11> */
.L_x_100:
[----:B------:R-:W-:Y:S05]  /*3560*/  BSYNC B1 ;  /* 0x0000000000017941 */ /* 0x000fea0003800000 */
.L_x_99:
[----:B------:R-:W-:Y:S01]  /*3570*/  @!P4 IMAD R119, R119, R155, R22 ;  /* 0x0000009b7777c224 */ /* 0x000fe200078e0216 */
[----:B------:R-:W-:Y:S04]  /*3580*/  BSSY B1, `(.L_x_101) ;  /* 0x0000006000017945 */ /* 0x000fe80003800000 */
[----:B------:R0:W-:Y:S01]  /*3590*/  @!P4 STG.E.U8 desc[UR36][R8.64+0x39], R119 ;  /* 0x000039770800c986 */ /* 0x0001e2000c101124 */
[----:B------:R-:W-:Y:S05]  /*35a0*/  @P3 BRA `(.L_x_102) ;  /* 0x00000000000c3947 */ /* 0x000fea0003800000 */
[----:B--2---:R-:W3:Y:S02]  /*35b0*/  LDG.E.U8 R157, desc[UR36][R162.64+0x40] ;  /* 0x00004024a29d7981 */ /* 0x004ee4000c1e1100 */
[----:B---3--:R-:W-:-:S05]  /*35c0*/  PRMT R89, R157, 0x8880, RZ ;  /* 0x000088809d597816 */ /* 0x008fca00000000ff */
[----:B------:R-:W-:-:S07]  /*35d0*/  IMAD R22, R89, R156, RZ ;  /* 0x0000009c59167224 */ /* 0x000fce00078e02ff */
.L_x_102:
[----:B------:R-:W-:Y:S05]  /*35e0*/  BSYNC B1 ;  /* 0x0000000000017941 */ /* 0x000fea0003800000 */
.L_x_101:
[----:B---3--:R-:W-:Y:S01]  /*35f0*/  @!P3 IMAD R89, R120, R155, R22 ;  /* 0x0000009b7859b224 */ /* 0x008fe200078e0216 */
[----:B------:R-:W-:Y:S04]  /*3600*/  BSSY B1, `(.L_x_103) ;  /* 0x0000006000017945 */ /* 0x000fe80003800000 */
[----:B------:R3:W-:Y:S01]  /*3610*/  @!P3 STG.E.U8 desc[UR36][R160.64+0x40], R89 ;  /* 0x00004059a000b986 */ /* 0x0007e2000c101124 */
[----:B------:R-:W-:Y:S05]  /*3620*/  @P5 BRA `(.L_x_104) ;  /* 0x00000000000c5947 */ /* 0x000fea0003800000 */
[----:B--2---:R-:W3:Y:S02]  /*3630*/  LDG.E.U8 R157, desc[UR36][R162.64+0x41] ;  /* 0x00004124a29d7981 */ /* 0x004ee4000c1e1100 */
[----:B---3--:R-:W-:-:S05]  /*3640*/  PRMT R89, R157, 0x8880, RZ ;  /* 0x000088809d597816 */ /* 0x008fca00000000ff */
[----:B------:R-:W-:-:S07]  /*3650*/  IMAD R22, R89, R156, RZ ;  /* 0x0000009c59167224 */ /* 0x000fce00078e02ff */
.L_x_104:
[----:B------:R-:W-:Y:S05]  /*3660*/  BSYNC B1 ;  /* 0x0000000000017941 */ /* 0x000fea0003800000 */
.L_x_103:
[----:B------:R-:W-:Y:S01]  /*3670*/  @!P5 IMAD R121, R121, R155, R22 ;  /* 0x0000009b7979d224 */ /* 0x000fe200078e0216 */
[----:B------:R-:W-:Y:S04]  /*3680*/  BSSY B1, `(.L_x_105) ;  /* 0x0000006000017945 */ /* 0x000fe80003800000 */
[----:B------:R0:W-:Y:S01]  /*3690*/  @!P5 STG.E.U8 desc[UR36][R160.64+0x41], R121 ;  /* 0x00004179a000d986 */ /* 0x0001e2000c101124 */
[----:B------:R-:W-:Y:S05]  /*36a0*/  @P2 BRA `(.L_x_106) ;  /* 0x00000000000c2947 */ /* 0x000fea0003800000 */
[----:B--2---:R-:W3:Y:S02]  /*36b0*/  LDG.E.U8 R157, desc[UR36][R166.64+0x40] ;  /* 0x00004024a69d7981 */ /* 0x004ee4000c1e1100 */
[----:B---3--:R-:W-:-:S05]  /*36c0*/  PRMT R89, R157, 0x8880, RZ ;  /* 0x000088809d597816 */ /* 0x008fca00000000ff */
[----:B------:R-:W-:-:S07]  /*36d0*/  IMAD R22, R89, R156, RZ ;  /* 0x0000009c59167224 */ /* 0x000fce00078e02ff */
.L_x_106:
[----:B------:R-:W-:Y:S05]  /*36e0*/  BSYNC B1 ;  /* 0x0000000000017941 */ /* 0x000fea0003800000 */
.L_x_105:
        /* <DEDUP_REMOVED lines=11> */
.L_x_108:
[----:B------:R-:W-:Y:S05]  /*37a0*/  BSYNC B1 ;  /* 0x0000000000017941 */ /* 0x000fea0003800000 */
.L_x_107:
[----:B------:R-:W-:Y:S01]  /*37b0*/  @!P4 IMAD R123, R123, R155, R22 ;  /* 0x0000009b7b7bc224 */ /* 0x000fe200078e0216 */
[----:B------:R-:W-:Y:S04]  /*37c0*/  BSSY B1, `(.L_x_109) ;  /* 0x0000006000017945 */ /* 0x000fe80003800000 */
[----:B------:R0:W-:Y:S01]  /*37d0*/  @!P4 STG.E.U8 desc[UR36][R8.64+0x41], R123 ;  /* 0x0000417b0800c986 */ /* 0x0001e2000c101124 */
[----:B------:R-:W-:Y:S05]  /*37e0*/  @P3 BRA `(.L_x_110) ;  /* 0x00000000000c3947 */ /* 0x000fea0003800000 */
[----:B--2---:R-:W3:Y:S02]  /*37f0*/  LDG.E.U8 R157, desc[UR36][R162.64+0x48] ;  /* 0x00004824a29d7981 */ /* 0x004ee4000c1e1100 */
[----:B---3--:R-:W-:-:S05]  /*3800*/  PRMT R89, R157, 0x8880, RZ ;  /* 0x000088809d597816 */ /* 0x008fca00000000ff */
[----:B------:R-:W-:-:S07]  /*3810*/  IMAD R22, R89, R156, RZ ;  /* 0x0000009c59167224 */ /* 0x000fce00078e02ff */
.L_x_110:
[----:B------:R-:W-:Y:S05]  /*3820*/  BSYNC B1 ;  /* 0x0000000000017941 */ /* 0x000fea0003800000 */
.L_x_109:
[----:B---3--:R-:W-:Y:S01]  /*3830*/  @!P3 IMAD R89, R124, R155, R22 ;  /* 0x0000009b7c59b224 */ /* 0x008fe200078e0216 */
[----:B------:R-:W-:Y:S04]  /*3840*/  BSSY B1, `(.L_x_111) ;  /* 0x0000006000017945 */ /* 0x000fe80003800000 */
[----:B------:R3:W-:Y:S01]  /*3850*/  @!P3 STG.E.U8 desc[UR36][R160.64+0x48], R89 ;  /* 0x00004859a000b986 */ /* 0x0007e2000c101124 */
[----:B------:R-:W-:Y:S05]  /*3860*/  @P5 BRA `(.L_x_112) ;  /* 0x00000000000c5947 */ /* 0x000fea0003800000 */
[----:B--2---:R-:W3:Y:S02]  /*3870*/  LDG.E.U8 R157, desc[UR36][R162.64+0x49] ;  /* 0x00004924a29d7981 */ /* 0x004ee4000c1e1100 */
[----:B---3--:R-:W-:-:S05]  /*3880*/  PRMT R89, R157, 0x8880, RZ ;  /* 0x000088809d597816 */ /* 0x008fca00000000ff */
[----:B------:R-:W-:-:S07]  /*3890*/  IMAD R22, R89, R156, RZ ;  /* 0x0000009c59167224 */ /* 0x000fce00078e02ff */
.L_x_112:
[----:B------:R-:W-:Y:S05]  /*38a0*/  BSYNC B1 ;  /* 0x0000000000017941 */ /* 0x000fea0003800000 */
.L_x_111:
[----:B------:R-:W-:Y:S01]  /*38b0*/  @!P5 IMAD R125, R125, R155, R22 ;  /* 0x0000009b7d7dd224 */ /* 0x000fe200078e0216 */
[----:B------:R-:W-:Y:S04]  /*38c0*/  BSSY B1, `(.L_x_113) ;  /* 0x0000006000017945 */ /* 0x000fe80003800000 */
[----:B------:R0:W-:Y:S01]  /*38d0*/  @!P5 STG.E.U8 desc[UR36][R160.64+0x49], R125 ;  /* 0x0000497da000d986 */ /* 0x0001e2000c101124 */
[----:B------:R-:W-:Y:S05]  /*38e0*/  @P2 BRA `(.L_x_114) ;  /* 0x00000000000c2947 */ /* 0x000fea0003800000 */
[----:B--2---:R-:W3:Y:S02]  /*38f0*/  LDG.E.U8 R157, desc[UR36][R166.64+0x48] ;  /* 0x00004824a69d7981 */ /* 0x004ee4000c1e1100 */
[----:B---3--:R-:W-:-:S05]  /*3900*/  PRMT R89, R157, 0x8880, RZ ;  /* 0x000088809d597816 */ /* 0x008fca00000000ff */
[----:B------:R-:W-:-:S07]  /*3910*/  IMAD R22, R89, R156, RZ ;  /* 0x0000009c59167224 */ /* 0x000fce00078e02ff */
.L_x_114:
[----:B------:R-:W-:Y:S05]  /*3920*/  BSYNC B1 ;  /* 0x0000000000017941 */ /* 0x000fea0003800000 */
.L_x_113:
        /* <DEDUP_REMOVED lines=11> */
.L_x_116:
[----:B------:R-:W-:Y:S05]  /*39e0*/  BSYNC B1 ;  /* 0x0000000000017941 */ /* 0x000fea0003800000 */
.L_x_115:
[----:B------:R-:W-:Y:S01]  /*39f0*/  @!P4 IMAD R127, R127, R155, R22 ;  /* 0x0000009b7f7fc224 */ /* 0x000fe200078e0216 */
[----:B------:R-:W-:Y:S04]  /*3a00*/  BSSY B1, `(.L_x_117) ;  /* 0x0000006000017945 */ /* 0x000fe80003800000 */
[----:B------:R0:W-:Y:S01]  /*3a10*/  @!P4 STG.E.U8 desc[UR36][R8.64+0x49], R127 ;  /* 0x0000497f0800c986 */ /* 0x0001e2000c101124 */
[----:B------:R-:W-:Y:S05]  /*3a20*/  @P3 BRA `(.L_x_118) ;  /* 0x00000000000c3947 */ /* 0x000fea0003800000 */
[----:B--2---:R-:W3:Y:S02]  /*3a30*/  LDG.E.U8 R157, desc[UR36][R162.64+0x50] ;  /* 0x00005024a29d7981 */ /* 0x004ee4000c1e1100 */
[----:B---3--:R-:W-:-:S05]  /*3a40*/  PRMT R89, R157, 0x8880, RZ ;  /* 0x000088809d597816 */ /* 0x008fca00000000ff */
[----:B------:R-:W-:-:S07]  /*3a50*/  IMAD R22, R89, R156, RZ ;  /* 0x0000009c59167224 */ /* 0x000fce00078e02ff */
.L_x_118:
[----:B------:R-:W-:Y:S05]  /*3a60*/  BSYNC B1 ;  /* 0x0000000000017941 */ /* 0x000fea0003800000 */
.L_x_117:
[----:B---3--:R-:W-:Y:S01]  /*3a70*/  @!P3 IMAD R89, R128, R155, R22 ;  /* 0x0000009b8059b224 */ /* 0x008fe200078e0216 */
[----:B------:R-:W-:Y:S04]  /*3a80*/  BSSY B1, `(.L_x_119) ;  /* 0x0000006000017945 */ /* 0x000fe80003800000 */
[----:B------:R3:W-:Y:S01]  /*3a90*/  @!P3 STG.E.U8 desc[UR36][R160.64+0x50], R89 ;  /* 0x00005059a000b986 */ /* 0x0007e2000c101124 */
[----:B------:R-:W-:Y:S05]  /*3aa0*/  @P5 BRA `(.L_x_120) ;  /* 0x00000000000c5947 */ /* 0x000fea0003800000 */
[----:B--2---:R-:W3:Y:S02]  /*3ab0*/  LDG.E.U8 R157, desc[UR36][R162.64+0x51] ;  /* 0x00005124a29d7981 */ /* 0x004ee4000c1e1100 */
[----:B---3--:R-:W-:-:S05]  /*3ac0*/  PRMT R89, R157, 0x8880, RZ ;  /* 0x000088809d597816 */ /* 0x008fca00000000ff */
[----:B------:R-:W-:-:S07]  /*3ad0*/  IMAD R22, R89, R156, RZ ;  /* 0x0000009c59167224 */ /* 0x000fce00078e02ff */
.L_x_120:
[----:B------:R-:W-:Y:S05]  /*3ae0*/  BSYNC B1 ;  /* 0x0000000000017941 */ /* 0x000fea0003800000 */
.L_x_119:
[----:B------:R-:W-:Y:S01]  /*3af0*/  @!P5 IMAD R129, R129, R155, R22 ;  /* 0x0000009b8181d224 */ /* 0x000fe200078e0216 */
[----:B------:R-:W-:Y:S04]  /*3b00*/  BSSY B1, `(.L_x_121) ;  /* 0x0000006000017945 */ /* 0x000fe80003800000 */
[----:B------:R0:W-:Y:S01]  /*3b10*/  @!P5 STG.E.U8 desc[UR36][R160.64+0x51], R129 ;  /* 0x00005181a000d986 */ /* 0x0001e2000c101124 */
[----:B------:R-:W-:Y:S05]  /*3b20*/  @P2 BRA `(.L_x_122) ;  /* 0x00000000000c2947 */ /* 0x000fea0003800000 */
[----:B--2---:R-:W3:Y:S02]  /*3b30*/  LDG.E.U8 R157, desc[UR36][R166.64+0x50] ;  /* 0x00005024a69d7981 */ /* 0x004ee4000c1e1100 */
[----:B---3--:R-:W-:-:S05]  /*3b40*/  PRMT R89, R157, 0x8880, RZ ;  /* 0x000088809d597816 */ /* 0x008fca00000000ff */
[----:B------:R-:W-:-:S07]  /*3b50*/  IMAD R22, R89, R156, RZ ;  /* 0x0000009c59167224 */ /* 0x000fce00078e02ff */
.L_x_122:
[----:B------:R-:W-:Y:S05]  /*3b60*/  BSYNC B1 ;  /* 0x0000000000017941 */ /* 0x000fea0003800000 */
.L_x_121:
        /* <DEDUP_REMOVED lines=11> */
.L_x_124:
[----:B------:R-:W-:Y:S05]  /*3c20*/  BSYNC B1 ;  /* 0x0000000000017941 */ /* 0x000fea0003800000 */
.L_x_123:
[----:B------:R-:W-:Y:S01]  /*3c30*/  @!P4 IMAD R131, R131, R155, R22 ;  /* 0x0000009b8383c224 */ /* 0x000fe200078e0216 */
[----:B------:R-:W-:Y:S04]  /*3c40*/  BSSY B1, `(.L_x_125) ;  /* 0x0000006000017945 */ /* 0x000fe80003800000 */
[----:B------:R0:W-:Y:S01]  /*3c50*/  @!P4 STG.E.U8 desc[UR36][R8.64+0x51], R131 ;  /* 0x000051830800c986 */ /* 0x0001e2000c101124 */
[----:B------:R-:W-:Y:S05]  /*3c60*/  @P3 BRA `(.L_x_126) ;  /* 0x00000000000c3947 */ /* 0x000fea0003800000 */
[----:B--2---:R-:W3:Y:S02]  /*3c70*/  LDG.E.U8 R157, desc[UR36][R162.64+0x58] ;  /* 0x00005824a29d7981 */ /* 0x004ee4000c1e1100 */
[----:B---3--:R-:W-:-:S05]  /*3c80*/  PRMT R89, R157, 0x8880, RZ ;  /* 0x000088809d597816 */ /* 0x008fca00000000ff */
[----:B------:R-:W-:-:S07]  /*3c90*/  IMAD R22, R89, R156, RZ ;  /* 0x0000009c59167224 */ /* 0x000fce00078e02ff */
.L_x_126:
[----:B------:R-:W-:Y:S05]  /*3ca0*/  BSYNC B1 ;  /* 0x0000000000017941 */ /* 0x000fea0003800000 */
.L_x_125:
[----:B---3--:R-:W-:Y:S01]  /*3cb0*/  @!P3 IMAD R89, R132, R155, R22 ;  /* 0x0000009b8459b224 */ /* 0x008fe200078e0216 */
[----:B------:R-:W-:Y:S04]  /*3cc0*/  BSSY B1, `(.L_x_127) ;  /* 0x0000006000017945 */ /* 0x000fe80003800000 */
[----:B------:R3:W-:Y:S01]  /*3cd0*/  @!P3 STG.E.U8 desc[UR36][R160.64+0x58], R89 ;  /* 0x00005859a000b986 */ /* 0x0007e2000c101124 */
[----:B------:R-:W-:Y:S05]  /*3ce0*/  @P5 BRA `(.L_x_128) ;  /* 0x00000000000c5947 */ /* 0x000fea0003800000 */
[----:B--2---:R-:W3:Y:S02]  /*3cf0*/  LDG.E.U8 R157, desc[UR36][R162.64+0x59] ;  /* 0x00005924a29d7981 */ /* 0x004ee4000c1e1100 */
[----:B---3--:R-:W-:-:S05]  /*3d00*/  PRMT R89, R157, 0x8880, RZ ;  /* 0x000088809d597816 */ /* 0x008fca00000000ff */
[----:B------:R-:W-:-:S07]  /*3d10*/  IMAD R22, R89, R156, RZ ;  /* 0x0000009c59167224 */ /* 0x000fce00078e02ff */
.L_x_128:
[----:B------:R-:W-:Y:S05]  /*3d20*/  BSYNC B1 ;  /* 0x0000000000017941 */ /* 0x000fea0003800000 */
.L_x_127:
[----:B------:R-:W-:Y:S01]  /*3d30*/  @!P5 IMAD R133, R133, R155, R22 ;  /* 0x0000009b8585d224 */ /* 0x000fe200078e0216 */
[----:B------:R-:W-:Y:S04]  /*3d40*/  BSSY B1, `(.L_x_129) ;  /* 0x0000006000017945 */ /* 0x000fe80003800000 */
[----:B------:R0:W-:Y:S01]  /*3d50*/  @!P5 STG.E.U8 desc[UR36][R160.64+0x59], R133 ;  /* 0x00005985a000d986 */ /* 0x0001e2000c101124 */
[----:B------:R-:W-:Y:S05]  /*3d60*/  @P2 BRA `(.L_x_130) ;  /* 0x00000000000c2947 */ /* 0x000fea0003800000 */
[----:B--2---:R-:W3:Y:S02]  /*3d70*/  LDG.E.U8 R157, desc[UR36][R166.64+0x58] ;  /* 0x00005824a69d7981 */ /* 0x004ee4000c1e1100 */
[----:B---3--:R-:W-:-:S05]  /*3d80*/  PRMT R89, R157, 0x8880, RZ ;  /* 0x000088809d597816 */ /* 0x008fca00000000ff */
[----:B------:R-:W-:-:S07]  /*3d90*/  IMAD R22, R89, R156, RZ ;  /* 0x0000009c59167224 */ /* 0x000fce00078e02ff */
.L_x_130:
[----:B------:R-:W-:Y:S05]  /*3da0*/  BSYNC B1 ;  /* 0x0000000000017941 */ /* 0x000fea0003800000 */
.L_x_129:
        /* <DEDUP_REMOVED lines=11> */
.L_x_132:
[----:B------:R-:W-:Y:S05]  /*3e60*/  BSYNC B1 ;  /* 0x0000000000017941 */ /* 0x000fea0003800000 */
.L_x_131:
[----:B------:R-:W-:Y:S01]  /*3e70*/  @!P4 IMAD R135, R135, R155, R22 ;  /* 0x0000009b8787c224 */ /* 0x000fe200078e0216 */
[----:B------:R-:W-:Y:S04]  /*3e80*/  BSSY B1, `(.L_x_133) ;  /* 0x0000006000017945 */ /* 0x000fe80003800000 */
[----:B------:R0:W-:Y:S01]  /*3e90*/  @!P4 STG.E.U8 desc[UR36][R8.64+0x59], R135 ;  /* 0x000059870800c986 */ /* 0x0001e2000c101124 */
[----:B------:R-:W-:Y:S05]  /*3ea0*/  @P3 BRA `(.L_x_134) ;  /* 0x00000000000c3947 */ /* 0x000fea0003800000 */
[----:B--2---:R-:W3:Y:S02]  /*3eb0*/  LDG.E.U8 R157, desc[UR36][R162.64+0x60] ;  /* 0x00006024a29d7981 */ /* 0x004ee4000c1e1100 */
[----:B---3--:R-:W-:-:S05]  /*3ec0*/  PRMT R89, R157, 0x8880, RZ ;  /* 0x000088809d597816 */ /* 0x008fca00000000ff */
[----:B------:R-:W-:-:S07]  /*3ed0*/  IMAD R22, R89, R156, RZ ;  /* 0x0000009c59167224 */ /* 0x000fce00078e02ff */
.L_x_134:
[----:B------:R-:W-:Y:S05]  /*3ee0*/  BSYNC B1 ;  /* 0x0000000000017941 */ /* 0x000fea0003800000 */
.L_x_133:
[----:B---3--:R-:W-:Y:S01]  /*3ef0*/  @!P3 IMAD R89, R136, R155, R22 ;  /* 0x0000009b8859b224 */ /* 0x008fe200078e0216 */
[----:B------:R-:W-:Y:S04]  /*3f00*/  BSSY B1, `(.L_x_135) ;  /* 0x0000006000017945 */ /* 0x000fe80003800000 */
[----:B------:R3:W-:Y:S01]  /*3f10*/  @!P3 STG.E.U8 desc[UR36][R160.64+0x60], R89 ;  /* 0x00006059a000b986 */ /* 0x0007e2000c101124 */
[----:B------:R-:W-:Y:S05]  /*3f20*/  @P5 BRA `(.L_x_136) ;  /* 0x00000000000c5947 */ /* 0x000fea0003800000 */
[----:B--2---:R-:W3:Y:S02]  /*3f30*/  LDG.E.U8 R157, desc[UR36][R162.64+0x61] ;  /* 0x00006124a29d7981 */ /* 0x004ee4000c1e1100 */
[----:B---3--:R-:W-:-:S05]  /*3f40*/  PRMT R89, R157, 0x8880, RZ ;  /* 0x000088809d597816 */ /* 0x008fca00000000ff */
[----:B------:R-:W-:-:S07]  /*3f50*/  IMAD R22, R89, R156, RZ ;  /* 0x0000009c59167224 */ /* 0x000fce00078e02ff */
.L_x_136:
[----:B------:R-:W-:Y:S05]  /*3f60*/  BSYNC B1 ;  /* 0x0000000000017941 */ /* 0x000fea0003800000 */
.L_x_135:
[----:B------:R-:W-:Y:S01]  /*3f70*/  @!P5 IMAD R137, R137, R155, R22 ;  /* 0x0000009b8989d224 */ /* 0x000fe200078e0216 */
[----:B------:R-:W-:Y:S04]  /*3f80*/  BSSY B1, `(.L_x_137) ;  /* 0x0000006000017945 */ /* 0x000fe80003800000 */
[----:B------:R0:W-:Y:S01]  /*3f90*/  @!P5 STG.E.U8 desc[UR36][R160.64+0x61], R137 ;  /* 0x00006189a000d986 */ /* 0x0001e2000c101124 */
[----:B------:R-:W-:Y:S05]  /*3fa0*/  @P2 BRA `(.L_x_138) ;  /* 0x00000000000c2947 */ /* 0x000fea0003800000 */
[----:B--2---:R-:W3:Y:S02]  /*3fb0*/  LDG.E.U8 R157, desc[UR36][R166.64+0x60] ;  /* 0x00006024a69d7981 */ /* 0x004ee4000c1e1100 */
[----:B---3--:R-:W-:-:S05]  /*3fc0*/  PRMT R89, R157, 0x8880, RZ ;  /* 0x000088809d597816 */ /* 0x008fca00000000ff */
[----:B------:R-:W-:-:S07]  /*3fd0*/  IMAD R22, R89, R156, RZ ;  /* 0x0000009c59167224 */ /* 0x000fce00078e02ff */
.L_x_138:
[----:B------:R-:W-:Y:S05]  /*3fe0*/  BSYNC B1 ;  /* 0x0000000000017941 */ /* 0x000fea0003800000 */
.L_x_137:
        /* <DEDUP_REMOVED lines=11> */
.L_x_140:
[----:B------:R-:W-:Y:S05]  /*40a0*/  BSYNC B1 ;  /* 0x0000000000017941 */ /* 0x000fea0003800000 */
.L_x_139:
[----:B------:R-:W-:Y:S01]  /*40b0*/  @!P4 IMAD R139, R139, R155, R22 ;  /* 0x0000009b8b8bc224 */ /* 0x000fe200078e0216 */
[----:B------:R-:W-:Y:S04]  /*40c0*/  BSSY B1, `(.L_x_141) ;  /* 0x0000006000017945 */ /* 0x000fe80003800000 */
[----:B------:R0:W-:Y:S01]  /*40d0*/  @!P4 STG.E.U8 desc[UR36][R8.64+0x61], R139 ;  /* 0x0000618b0800c986 */ /* 0x0001e2000c101124 */
[----:B------:R-:W-:Y:S05]  /*40e0*/  @P3 BRA `(.L_x_142) ;  /* 0x00000000000c3947 */ /* 0x000fea0003800000 */
[----:B--2---:R-:W3:Y:S02]  /*40f0*/  LDG.E.U8 R157, desc[UR36][R162.64+0x68] ;  /* 0x00006824a29d7981 */ /* 0x004ee4000c1e1100 */
[----:B---3--:R-:W-:-:S05]  /*4100*/  PRMT R89, R157, 0x8880, RZ ;  /* 0x000088809d597816 */ /* 0x008fca00000000ff */
[----:B------:R-:W-:-:S07]  /*4110*/  IMAD R22, R89, R156, RZ ;  /* 0x0000009c59167224 */ /* 0x000fce00078e02ff */
.L_x_142:
[----:B------:R-:W-:Y:S05]  /*4120*/  BSYNC B1 ;  /* 0x0000000000017941 */ /* 0x000fea0003800000 */
.L_x_141:
[----:B---3--:R-:W-:Y:S01]  /*4130*/  @!P3 IMAD R89, R140, R155, R22 ;  /* 0x0000009b8c59b224 */ /* 0x008fe200078e0216 */
[----:B------:R-:W-:Y:S04]  /*4140*/  BSSY B1, `(.L_x_143) ;  /* 0x0000006000017945 */ /* 0x000fe80003800000 */
[----:B------:R3:W-:Y:S01]  /*4150*/  @!P3 STG.E.U8 desc[UR36][R160.64+0x68], R89 ;  /* 0x00006859a000b986 */ /* 0x0007e2000c101124 */
[----:B------:R-:W-:Y:S05]  /*4160*/  @P5 BRA `(.L_x_144) ;  /* 0x00000000000c5947 */ /* 0x000fea0003800000 */
[----:B--2---:R-:W3:Y:S02]  /*4170*/  LDG.E.U8 R157, desc[UR36][R162.64+0x69] ;  /* 0x00006924a29d7981 */ /* 0x004ee4000c1e1100 */
[----:B---3--:R-:W-:-:S05]  /*4180*/  PRMT R89, R157, 0x8880, RZ ;  /* 0x000088809d597816 */ /* 0x008fca00000000ff */
[----:B------:R-:W-:-:S07]  /*4190*/  IMAD R22, R89, R156, RZ ;  /* 0x0000009c59167224 */ /* 0x000fce00078e02ff */
.L_x_144:
[----:B------:R-:W-:Y:S05]  /*41a0*/  BSYNC B1 ;  /* 0x0000000000017941 */ /* 0x000fea0003800000 */
.L_x_143:
[----:B------:R-:W-:Y:S01]  /*41b0*/  @!P5 IMAD R141, R141, R155, R22 ;  /* 0x0000009b8d8dd224 */ /* 0x000fe200078e0216 */
[----:B------:R-:W-:Y:S04]  /*41c0*/  BSSY B1, `(.L_x_145) ;  /* 0x0000006000017945 */ /* 0x000fe80003800000 */
[----:B------:R0:W-:Y:S01]  /*41d0*/  @!P5 STG.E.U8 desc[UR36][R160.64+0x69], R141 ;  /* 0x0000698da000d986 */ /* 0x0001e2000c101124 */
[----:B------:R-:W-:Y:S05]  /*41e0*/  @P2 BRA `(.L_x_146) ;  /* 0x00000000000c2947 */ /* 0x000fea0003800000 */
[----:B--2---:R-:W3:Y:S02]  /*41f0*/  LDG.E.U8 R157, desc[UR36][R166.64+0x68] ;  /* 0x00006824a69d7981 */ /* 0x004ee4000c1e1100 */
[----:B---3--:R-:W-:-:S05]  /*4200*/  PRMT R89, R157, 0x8880, RZ ;  /* 0x000088809d597816 */ /* 0x008fca00000000ff */
[----:B------:R-:W-:-:S07]  /*4210*/  IMAD R22, R89, R156, RZ ;  /* 0x0000009c59167224 */ /* 0x000fce00078e02ff */
.L_x_146:
[----:B------:R-:W-:Y:S05]  /*4220*/  BSYNC B1 ;  /* 0x0000000000017941 */ /* 0x000fea0003800000 */
.L_x_145:
        /* <DEDUP_REMOVED lines=11> */
.L_x_148:
[----:B------:R-:W-:Y:S05]  /*42e0*/  BSYNC B1 ;  /* 0x0000000000017941 */ /* 0x000fea0003800000 */
.L_x_147:
[----:B------:R-:W-:Y:S01]  /*42f0*/  @!P4 IMAD R143, R143, R155, R22 ;  /* 0x0000009b8f8fc224 */ /* 0x000fe200078e0216 */
[----:B------:R-:W-:Y:S04]  /*4300*/  BSSY B1, `(.L_x_149) ;  /* 0x0000006000017945 */ /* 0x000fe80003800000 */
[----:B------:R0:W-:Y:S01]  /*4310*/  @!P4 STG.E.U8 desc[UR36][R8.64+0x69], R143 ;  /* 0x0000698f0800c986 */ /* 0x0001e2000c101124 */
[----:B------:R-:W-:Y:S05]  /*4320*/  @P3 BRA `(.L_x_150) ;  /* 0x00000000000c3947 */ /* 0x000fea0003800000 */
[----:B--2---:R-:W3:Y:S02]  /*4330*/  LDG.E.U8 R157, desc[UR36][R162.64+0x70] ;  /* 0x00007024a29d7981 */ /* 0x004ee4000c1e1100 */
[----:B---3--:R-:W-:-:S05]  /*4340*/  PRMT R89, R157, 0x8880, RZ ;  /* 0x000088809d597816 */ /* 0x008fca00000000ff */
[----:B------:R-:W-:-:S07]  /*4350*/  IMAD R22, R89, R156, RZ ;  /* 0x0000009c59167224 */ /* 0x000fce00078e02ff */
.L_x_150:
[----:B------:R-:W-:Y:S05]  /*4360*/  BSYNC B1 ;  /* 0x0000000000017941 */ /* 0x000fea0003800000 */
.L_x_149:
[----:B---3--:R-:W-:Y:S01]  /*4370*/  @!P3 IMAD R89, R144, R155, R22 ;  /* 0x0000009b9059b224 */ /* 0x008fe200078e0216 */
[----:B------:R-:W-:Y:S04]  /*4380*/  BSSY B1, `(.L_x_151) ;  /* 0x0000006000017945 */ /* 0x000fe80003800000 */
[----:B------:R3:W-:Y:S01]  /*4390*/  @!P3 STG.E.U8 desc[UR36][R160.64+0x70], R89 ;  /* 0x00007059a000b986 */ /* 0x0007e2000c101124 */
[----:B------:R-:W-:Y:S05]  /*43a0*/  @P5 BRA `(.L_x_152) ;  /* 0x00000000000c5947 */ /* 0x000fea0003800000 */
[----:B--2---:R-:W3:Y:S02]  /*43b0*/  LDG.E.U8 R157, desc[UR36][R162.64+0x71] ;  /* 0x00007124a29d7981 */ /* 0x004ee4000c1e1100 */
[----:B---3--:R-:W-:-:S05]  /*43c0*/  PRMT R89, R157, 0x8880, RZ ;  /* 0x000088809d597816 */ /* 0x008fca00000000ff */
[----:B------:R-:W-:-:S07]  /*43d0*/  IMAD R22, R89, R156, RZ ;  /* 0x0000009c59167224 */ /* 0x000fce00078e02ff */
.L_x_152:
[----:B------:R-:W-:Y:S05]  /*43e0*/  BSYNC B1 ;  /* 0x0000000000017941 */ /* 0x000fea0003800000 */
.L_x_151:
[----:B------:R-:W-:Y:S01]  /*43f0*/  @!P5 IMAD R145, R145, R155, R22 ;  /* 0x0000009b9191d224 */ /* 0x000fe200078e0216 */
[----:B------:R-:W-:Y:S04]  /*4400*/  BSSY B1, `(.L_x_153) ;  /* 0x0000006000017945 */ /* 0x000fe80003800000 */
[----:B------:R0:W-:Y:S01]  /*4410*/  @!P5 STG.E.U8 desc[UR36][R160.64+0x71], R145 ;  /* 0x00007191a000d986 */ /* 0x0001e2000c101124 */
[----:B------:R-:W-:Y:S05]  /*4420*/  @P2 BRA `(.L_x_154) ;  /* 0x00000000000c2947 */ /* 0x000fea0003800000 */
[----:B--2---:R-:W3:Y:S02]  /*4430*/  LDG.E.U8 R157, desc[UR36][R166.64+0x70] ;  /* 0x00007024a69d7981 */ /* 0x004ee4000c1e1100 */
[----:B---3--:R-:W-:-:S05]  /*4440*/  PRMT R89, R157, 0x8880, RZ ;  /* 0x000088809d597816 */ /* 0x008fca00000000ff */
[----:B------:R-:W-:-:S07]  /*4450*/  IMAD R22, R89, R156, RZ ;  /* 0x0000009c59167224 */ /* 0x000fce00078e02ff */
.L_x_154:
[----:B------:R-:W-:Y:S05]  /*4460*/  BSYNC B1 ;  /* 0x0000000000017941 */ /* 0x000fea0003800000 */
.L_x_153:
[C---:B------:R-:W-:Y:S01]  /*4470*/  ISETP.LT.OR P4, PT, R3.reuse, 0x72, !P1 ;  /* 0x000000720300780c */ /* 0x040fe20004f81670 */
[----:B---3--:R-:W-:Y:S01]  /*4480*/  @!P2 IMAD R89, R146, R155, R22 ;  /* 0x0000009b9259a224 */ /* 0x008fe200078e0216 */
[----:B------:R-:W-:Y:S01]  /*4490*/  BSSY B1, `(.L_x_155) ;  /* 0x000000b000017945 */ /* 0x000fe20003800000 */
[----:B------:R-:W-:Y:S02]  /*44a0*/  ISETP.LT.OR P3, PT, R3, 0x79, !P0 ;  /* 0x000000790300780c */ /* 0x000fe40004761670 */
[----:B------:R-:W-:Y:S01]  /*44b0*/  IADD3 R153, P5, R153, 0x80, RZ ;  /* 0x0000008099997810 */ /* 0x000fe20007fbe0ff */
[----:B------:R3:W-:Y:S01]  /*44c0*/  @!P2 STG.E.U8 desc[UR36][R8.64+0x70], R89 ;  /* 0x000070590800a986 */ /* 0x0007e2000c101124 */
[C---:B------:R-:W-:Y:S02]  /*44d0*/  ISETP.LT.OR P2, PT, R3.reuse, 0x79, !P1 ;  /* 0x000000790300780c */ /* 0x040fe40004f41670 */
[C---:B------:R-:W-:Y:S02]  /*44e0*/  ISETP.LT.OR P0, PT, R3.reuse, 0x7a, !P0 ;  /* 0x0000007a0300780c */ /* 0x040fe40004701670 */
[----:B------:R-:W-:-:S02]  /*44f0*/  ISETP.LT.OR P1, PT, R3, 0x7a, !P1 ;  /* 0x0000007a0300780c */ /* 0x000fc40004f21670 */
[----:B------:R-:W-:Y:S11]  /*4500*/  @P4 BRA `(.L_x_156) ;  /* 0x00000000000c4947 */ /* 0x000ff60003800000 */
[----:B--2---:R-:W3:Y:S02]  /*4510*/  LDG.E.U8 R157, desc[UR36][R166.64+0x71] ;  /* 0x00007124a69d7981 */ /* 0x004ee4000c1e1100 */
[----:B---3--:R-:W-:-:S05]  /*4520*/  PRMT R89, R157, 0x8880, RZ ;  /* 0x000088809d597816 */ /* 0x008fca00000000ff */
[----:B------:R-:W-:-:S07]  /*4530*/  IMAD R22, R89, R156, RZ ;  /* 0x0000009c59167224 */ /* 0x000fce00078e02ff */
.L_x_156:
[----:B------:R-:W-:Y:S05]  /*4540*/  BSYNC B1 ;  /* 0x0000000000017941 */ /* 0x000fea0003800000 */
.L_x_155:
[----:B------:R-:W-:Y:S01]  /*4550*/  @!P4 IMAD R147, R147, R155, R22 ;  /* 0x0000009b9393c224 */ /* 0x000fe200078e0216 */
[----:B------:R-:W-:Y:S04]  /*4560*/  BSSY B1, `(.L_x_157) ;  /* 0x0000006000017945 */ /* 0x000fe80003800000 */
[----:B------:R0:W-:Y:S01]  /*4570*/  @!P4 STG.E.U8 desc[UR36][R8.64+0x71], R147 ;  /* 0x000071930800c986 */ /* 0x0001e2000c101124 */
[----:B------:R-:W-:Y:S05]  /*4580*/  @P3 BRA `(.L_x_158) ;  /* 0x00000000000c3947 */ /* 0x000fea0003800000 */
[----:B--2---:R-:W3:Y:S02]  /*4590*/  LDG.E.U8 R157, desc[UR36][R162.64+0x78] ;  /* 0x00007824a29d7981 */ /* 0x004ee4000c1e1100 */
[----:B---3--:R-:W-:-:S05]  /*45a0*/  PRMT R89, R157, 0x8880, RZ ;  /* 0x000088809d597816 */ /* 0x008fca00000000ff */
[----:B------:R-:W-:-:S07]  /*45b0*/  IMAD R22, R89, R156, RZ ;  /* 0x0000009c59167224 */ /* 0x000fce00078e02ff */
.L_x_158:
[----:B------:R-:W-:Y:S05]  /*45c0*/  BSYNC B1 ;  /* 0x0000000000017941 */ /* 0x000fea0003800000 */
.L_x_157:
[----:B---3--:R-:W-:Y:S01]  /*45d0*/  @!P3 IMAD R89, R148, R155, R22 ;  /* 0x0000009b9459b224 */ /* 0x008fe200078e0216 */
[----:B------:R-:W-:Y:S01]  /*45e0*/  BSSY B1, `(.L_x_159) ;  /* 0x0000007000017945 */ /* 0x000fe20003800000 */
[----:B----4-:R-:W-:-:S03]  /*45f0*/  IMAD.X R91, RZ, RZ, R5, P5 ;  /* 0x000000ffff5b7224 */ /* 0x010fc600028e0605 */
[----:B------:R3:W-:Y:S01]  /*4600*/  @!P3 STG.E.U8 desc[UR36][R160.64+0x78], R89 ;  /* 0x00007859a000b986 */ /* 0x0007e2000c101124 */
[----:B------:R-:W-:Y:S05]  /*4610*/  @P0 BRA `(.L_x_160) ;  /* 0x00000000000c0947 */ /* 0x000fea0003800000 */
[----:B--2---:R-:W2:Y:S02]  /*4620*/  LDG.E.U8 R157, desc[UR36][R162.64+0x79] ;  /* 0x00007924a29d7981 */ /* 0x004ea4000c1e1100 */
[----:B--2---:R-:W-:-:S05]  /*4630*/  PRMT R5, R157, 0x8880, RZ ;  /* 0x000088809d057816 */ /* 0x004fca00000000ff */
[----:B------:R-:W-:-:S07]  /*4640*/  IMAD R22, R5, R156, RZ ;  /* 0x0000009c05167224 */ /* 0x000fce00078e02ff */
.L_x_160:
[----:B------:R-:W-:Y:S05]  /*4650*/  BSYNC B1 ;  /* 0x0000000000017941 */ /* 0x000fea0003800000 */
.L_x_159:
[----:B------:R-:W-:Y:S01]  /*4660*/  @!P0 IMAD R149, R149, R155, R22 ;  /* 0x0000009b95958224 */ /* 0x000fe200078e0216 */
[----:B------:R-:W-:Y:S01]  /*4670*/  BSSY B1, `(.L_x_161) ;  /* 0x0000007000017945 */ /* 0x000fe20003800000 */
[----:B------:R-:W-:-:S03]  /*4680*/  IMAD R4, R91, R158, RZ ;  /* 0x0000009e5b047224 */ /* 0x000fc600078e02ff */
[----:B------:R4:W-:Y:S01]  /*4690*/  @!P0 STG.E.U8 desc[UR36][R160.64+0x79], R149 ;  /* 0x00007995a0008986 */ /* 0x0009e2000c101124 */
[----:B------:R-:W-:Y:S05]  /*46a0*/  @P2 BRA `(.L_x_162) ;  /* 0x00000000000c2947 */ /* 0x000fea0003800000 */
[----:B--2---:R-:W2:Y:S02]  /*46b0*/  LDG.E.U8 R157, desc[UR36][R166.64+0x78] ;  /* 0x00007824a69d7981 */ /* 0x004ea4000c1e1100 */
[----:B--2---:R-:W-:-:S05]  /*46c0*/  PRMT R5, R157, 0x8880, RZ ;  /* 0x000088809d057816 */ /* 0x004fca00000000ff */
[----:B------:R-:W-:-:S07]  /*46d0*/  IMAD R22, R5, R156, RZ ;  /* 0x0000009c05167224 */ /* 0x000fce00078e02ff */
.L_x_162:
[----:B------:R-:W-:Y:S05]  /*46e0*/  BSYNC B1 ;  /* 0x0000000000017941 */ /* 0x000fea0003800000 */
.L_x_161:
[----:B------:R-:W-:Y:S01]  /*46f0*/  @!P2 IMAD R5, R150, R155, R22 ;  /* 0x0000009b9605a224 */ /* 0x000fe200078e0216 */
[----:B------:R-:W-:Y:S01]  /*4700*/  BSSY B1, `(.L_x_163) ;  /* 0x0000009000017945 */ /* 0x000fe20003800000 */
[C---:B---3--:R-:W-:Y:S02]  /*4710*/  IMAD R89, R153.reuse, R159, R4 ;  /* 0x0000009f99597224 */ /* 0x048fe400078e0204 */
[CC--:B------:R-:W-:Y:S01]  /*4720*/  IMAD.WIDE.U32 R164, R153.reuse, R158.reuse, R164 ;  /* 0x0000009e99a47225 */ /* 0x0c0fe200078e00a4 */
[----:B------:R3:W-:Y:S03]  /*4730*/  @!P2 STG.E.U8 desc[UR36][R8.64+0x78], R5 ;  /* 0x000078050800a986 */ /* 0x0007e6000c101124 */
[----:B------:R-:W-:Y:S01]  /*4740*/  IMAD.WIDE.U32 R158, R153, R158, R20 ;  /* 0x0000009e999e7225 */ /* 0x000fe200078e0014 */
[----:B------:R-:W-:Y:S06]  /*4750*/  @P1 BRA `(.L_x_164) ;  /* 0x00000000000c1947 */ /* 0x000fec0003800000 */
[----:B--2---:R-:W3:Y:S02]  /*4760*/  LDG.E.U8 R157, desc[UR36][R166.64+0x79] ;  /* 0x00007924a69d7981 */ /* 0x004ee4000c1e1100 */
[----:B---3--:R-:W-:-:S05]  /*4770*/  PRMT R5, R157, 0x8880, RZ ;  /* 0x000088809d057816 */ /* 0x008fca00000000ff */
[----:B------:R-:W-:-:S07]  /*4780*/  IMAD R22, R5, R156, RZ ;  /* 0x0000009c05167224 */ /* 0x000fce00078e02ff */
.L_x_164:
[----:B------:R-:W-:Y:S05]  /*4790*/  BSYNC B1 ;  /* 0x0000000000017941 */ /* 0x000fea0003800000 */
.L_x_163:
[----:B------:R-:W-:Y:S01]  /*47a0*/  @!P1 IMAD R151, R151, R155, R22 ;  /* 0x0000009b97979224 */ /* 0x000fe200078e0216 */
[----:B------:R-:W-:Y:S01]  /*47b0*/  ISETP.GE.AND P2, PT, R0, 0x81, PT ;  /* 0x000000810000780c */ /* 0x000fe20003f46270 */
[----:B------:R-:W-:Y:S01]  /*47c0*/  BSSY B1, `(.L_x_165) ;  /* 0x000000c000017945 */ /* 0x000fe20003800000 */
[----:B------:R-:W-:Y:S02]  /*47d0*/  IADD3 R4, P5, R158, R12, RZ ;  /* 0x0000000c9e047210 */ /* 0x000fe40007fbe0ff */
[----:B------:R0:W-:Y:S01]  /*47e0*/  @!P1 STG.E.U8 desc[UR36][R8.64+0x79], R151 ;  /* 0x0000799708009986 */ /* 0x0001e2000c101124 */
[----:B------:R-:W-:Y:S02]  /*47f0*/  ISETP.LT.OR P1, PT, R3, 0x1, !P2 ;  /* 0x000000010300780c */ /* 0x000fe40005721670 */
[----:B---3--:R-:W-:Y:S02]  /*4800*/  IADD3.X R5, R13, R159, R89, P5, !PT ;  /* 0x0000009f0d057210 */ /* 0x008fe40002ffe459 */
[----:B------:R-:W-:-:S02]  /*4810*/  ISETP.GE.AND P0, PT, R0, 0x89, PT ;  /* 0x000000890000780c */ /* 0x000fc40003f06270 */
[----:B------:R-:W-:Y:S02]  /*4820*/  IADD3 R12, P4, P3, R14, R12, R164 ;  /* 0x0000000c0e0c7210 */ /* 0x000fe40007b9e0a4 */
[----:B------:R-:W-:-:S05]  /*4830*/  ISETP.LT.OR P5, PT, R3, 0x2, !P2 ;  /* 0x000000020300780c */ /* 0x000fca00057a1670 */
[----:B0-----:R-:W-:Y:S08]  /*4840*/  @P1 BRA `(.L_x_166) ;  /* 0x00000000000c1947 */ /* 0x001ff00003800000 */
[----:B--2---:R-:W2:Y:S02]  /*4850*/  LDG.E.U8 R157, desc[UR36][R4.64] ;  /* 0x00000024049d7981 */ /* 0x004ea4000c1e1100 */
[----:B--2---:R-:W-:-:S05]  /*4860*/  PRMT R9, R157, 0x8880, RZ ;  /* 0x000088809d097816 */ /* 0x004fca00000000ff */
[----:B------:R-:W-:-:S07]  /*4870*/  IMAD R22, R9, R156, RZ ;  /* 0x0000009c09167224 */ /* 0x000fce00078e02ff */
.L_x_166:
[----:B------:R-:W-:Y:S05]  /*4880*/  BSYNC B1 ;  /* 0x0000000000017941 */ /* 0x000fea0003800000 */
.L_x_165:
[----:B------:R-:W-:Y:S01]  /*4890*/  @!P1 IMAD R9, R24, R155, R22 ;  /* 0x0000009b18099224 */ /* 0x000fe200078e0216 */
[----:B------:R-:W-:Y:S01]  /*48a0*/  BSSY B1, `(.L_x_167) ;  /* 0x0000007000017945 */ /* 0x000fe20003800000 */
[----:B------:R-:W-:-:S03]  /*48b0*/  IMAD.IADD R164, R89, 0x1, R165 ;  /* 0x0000000159a47824 */ /* 0x000fc600078e02a5 */
[----:B------:R0:W-:Y:S01]  /*48c0*/  @!P1 STG.E.U8 desc[UR36][R6.64], R9 ;  /* 0x0000000906009986 */ /* 0x0001e2000c101124 */
[----:B------:R-:W-:Y:S05]  /*48d0*/  @P5 BRA `(.L_x_168) ;  /* 0x00000000000c5947 */ /* 0x000fea0003800000 */
[----:B--2---:R-:W0:Y:S02]  /*48e0*/  LDG.E.U8 R157, desc[UR36][R4.64+0x1] ;  /* 0x00000124049d7981 */ /* 0x004e24000c1e1100 */
[----:B0-----:R-:W-:-:S05]  /*48f0*/  PRMT R9, R157, 0x8880, RZ ;  /* 0x000088809d097816 */ /* 0x001fca00000000ff */
[----:B------:R-:W-:-:S07]  /*4900*/  IMAD R22, R9, R156, RZ ;  /* 0x0000009c09167224 */ /* 0x000fce00078e02ff */
.L_x_168:
[----:B------:R-:W-:Y:S05]  /*4910*/  BSYNC B1 ;  /* 0x0000000000017941 */ /* 0x000fea0003800000 */
.L_x_167:
[----:B------:R-:W-:Y:S01]  /*4920*/  ISETP.LT.OR P1, PT, R3, 0x1, !P0 ;  /* 0x000000010300780c */ /* 0x000fe20004721670 */
[----:B------:R-:W-:Y:S01]  /*4930*/  @!P5 IMAD R25, R25, R155, R22 ;  /* 0x0000009b1919d224 */ /* 0x000fe200078e0216 */
[----:B------:R-:W-:Y:S01]  /*4940*/  BSSY B1, `(.L_x_169) ;  /* 0x000000a000017945 */ /* 0x000fe20003800000 */
[----:B------:R-:W-:Y:S02]  /*4950*/  IADD3.X R13, R21, R13, R164, P4, P3 ;  /* 0x0000000d150d7210 */ /* 0x000fe400027e64a4 */
[C---:B------:R-:W-:Y:S01]  /*4960*/  ISETP.LT.OR P4, PT, R3.reuse, 0x2, !P0 ;  /* 0x000000020300780c */ /* 0x040fe20004781670 */
[----:B------:R3:W-:Y:S01]  /*4970*/  @!P5 STG.E.U8 desc[UR36][R6.64+0x1], R25 ;  /* 0x000001190600d986 */ /* 0x0007e2000c101124 */
[C---:B------:R-:W-:Y:S02]  /*4980*/  ISETP.LT.OR P5, PT, R3.reuse, 0x9, !P2 ;  /* 0x000000090300780c */ /* 0x040fe400057a1670 */
[----:B------:R-:W-:-:S04]  /*4990*/  ISETP.LT.OR P3, PT, R3, 0xa, !P2 ;  /* 0x0000000a0300780c */ /* 0x000fc80005761670 */
[----:B------:R-:W-:Y:S09]  /*49a0*/  @P1 BRA `(.L_x_170) ;  /* 0x00000000000c1947 */ /* 0x000ff20003800000 */
[----:B--2---:R-:W0:Y:S02]  /*49b0*/  LDG.E.U8 R157, desc[UR36][R12.64] ;  /* 0x000000240c9d7981 */ /* 0x004e24000c1e1100 */
[----:B0-----:R-:W-:-:S05]  /*49c0*/  PRMT R9, R157, 0x8880, RZ ;  /* 0x000088809d097816 */ /* 0x001fca00000000ff */
[----:B------:R-:W-:-:S07]  /*49d0*/  IMAD R22, R9, R156, RZ ;  /* 0x0000009c09167224 */ /* 0x000fce00078e02ff */
.L_x_170:
[----:B------:R-:W-:Y:S05]  /*49e0*/  BSYNC B1 ;  /* 0x0000000000017941 */ /* 0x000fea0003800000 */
.L_x_169:
[----:B0-----:R-:W-:Y:S01]  /*49f0*/  @!P1 IMAD R9, R26, R155, R22 ;  /* 0x0000009b1a099224 */ /* 0x001fe200078e0216 */
[----:B------:R-:W-:Y:S04]  /*4a00*/  BSSY B1, `(.L_x_171) ;  /* 0x0000006000017945 */ /* 0x000fe80003800000 */
[----:B------:R0:W-:Y:S01]  /*4a10*/  @!P1 STG.E.U8 desc[UR36][R10.64], R9 ;  /* 0x000000090a009986 */ /* 0x0001e2000c101124 */
[----:B------:R-:W-:Y:S05]  /*4a20*/  @P4 BRA `(.L_x_172) ;  /* 0x00000000000c4947 */ /* 0x000fea0003800000 */
[----:B--2---:R-:W0:Y:S02]  /*4a30*/  LDG.E.U8 R157, desc[UR36][R12.64+0x1] ;  /* 0x000001240c9d7981 */ /* 0x004e24000c1e1100 */
[----:B0-----:R-:W-:-:S05]  /*4a40*/  PRMT R9, R157, 0x8880, RZ ;  /* 0x000088809d097816 */ /* 0x001fca00000000ff */
[----:B------:R-:W-:-:S07]  /*4a50*/  IMAD R22, R9, R156, RZ ;  /* 0x0000009c09167224 */ /* 0x000fce00078e02ff */
.L_x_172:
[----:B------:R-:W-:Y:S05]  /*4a60*/  BSYNC B1 ;  /* 0x0000000000017941 */ /* 0x000fea0003800000 */
.L_x_171:
[----:B------:R-:W-:Y:S01]  /*4a70*/  @!P4 IMAD R27, R27, R155, R22 ;  /* 0x0000009b1b1bc224 */ /* 0x000fe200078e0216 */
[----:B------:R-:W-:Y:S04]  /*4a80*/  BSSY B1, `(.L_x_173) ;  /* 0x0000006000017945 */ /* 0x000fe80003800000 */
[----:B------:R0:W-:Y:S01]  /*4a90*/  @!P4 STG.E.U8 desc[UR36][R10.64+0x1], R27 ;  /* 0x0000011b0a00c986 */ /* 0x0001e2000c101124 */
[----:B------:R-:W-:Y:S05]  /*4aa0*/  @P5 BRA `(.L_x_174) ;  /* 0x00000000000c5947 */ /* 0x000fea0003800000 */
[----:B--2---:R-:W0:Y:S02]  /*4ab0*/  LDG.E.U8 R157, desc[UR36][R4.64+0x8] ;  /* 0x00000824049d7981 */ /* 0x004e24000c1e1100 */
[----:B0-----:R-:W-:-:S05]  /*4ac0*/  PRMT R9, R157, 0x8880, RZ ;  /* 0x000088809d097816 */ /* 0x001fca00000000ff */
[----:B------:R-:W-:-:S07]  /*4ad0*/  IMAD R22, R9, R156, RZ ;  /* 0x0000009c09167224 */ /* 0x000fce00078e02ff */
.L_x_174:
[----:B------:R-:W-:Y:S05]  /*4ae0*/  BSYNC B1 ;  /* 0x0000000000017941 */ /* 0x000fea0003800000 */
.L_x_173:
[----:B0-----:R-:W-:Y:S01]  /*4af0*/  @!P5 IMAD R9, R28, R155, R22 ;  /* 0x0000009b1c09d224 */ /* 0x001fe200078e0216 */
[----:B------:R-:W-:Y:S04]  /*4b00*/  BSSY B1, `(.L_x_175) ;  /* 0x0000006000017945 */ /* 0x000fe80003800000 */
[----:B------:R0:W-:Y:S01]  /*4b10*/  @!P5 STG.E.U8 desc[UR36][R6.64+0x8], R9 ;  /* 0x000008090600d986 */ /* 0x0001e2000c101124 */
[----:B------:R-:W-:Y:S05]  /*4b20*/  @P3 BRA `(.L_x_176) ;  /* 0x00000000000c3947 */ /* 0x000fea0003800000 */
[----:B--2---:R-:W0:Y:S02]  /*4b30*/  LDG.E.U8 R157, desc[UR36][R4.64+0x9] ;  /* 0x00000924049d7981 */ /* 0x004e24000c1e1100 */
[----:B0-----:R-:W-:-:S05]  /*4b40*/  PRMT R9, R157, 0x8880, RZ ;  /* 0x000088809d097816 */ /* 0x001fca00000000ff */
[----:B------:R-:W-:-:S07]  /*4b50*/  IMAD R22, R9, R156, RZ ;  /* 0x0000009c09167224 */ /* 0x000fce00078e02ff */
.L_x_176:
[----:B------:R-:W-:Y:S05]  /*4b60*/  BSYNC B1 ;  /* 0x0000000000017941 */ /* 0x000fea0003800000 */
.L_x_175:
[----:B------:R-:W-:Y:S01]  /*4b70*/  ISETP.LT.OR P5, PT, R3, 0x9, !P0 ;  /* 0x000000090300780c */ /* 0x000fe200047a1670 */
[----:B------:R-:W-:Y:S01]  /*4b80*/  @!P3 IMAD R29, R29, R155, R22 ;  /* 0x0000009b1d1db224 */ /* 0x000fe200078e0216 */
[----:B------:R-:W-:Y:S01]  /*4b90*/  BSSY B1, `(.L_x_177) ;  /* 0x0000009000017945 */ /* 0x000fe20003800000 */
[C---:B------:R-:W-:Y:S02]  /*4ba0*/  ISETP.LT.OR P4, PT, R3.reuse, 0xa, !P0 ;  /* 0x0000000a0300780c */ /* 0x040fe40004781670 */
[C---:B------:R-:W-:Y:S01]  /*4bb0*/  ISETP.LT.OR P1, PT, R3.reuse, 0x12, !P2 ;  /* 0x000000120300780c */ /* 0x040fe20005721670 */
[----:B------:R0:W-:Y:S01]  /*4bc0*/  @!P3 STG.E.U8 desc[UR36][R6.64+0x9], R29 ;  /* 0x0000091d0600b986 */ /* 0x0001e2000c101124 */
[----:B------:R-:W-:-:S06]  /*4bd0*/  ISETP.LT.OR P3, PT, R3, 0x11, !P2 ;  /* 0x000000110300780c */ /* 0x000fcc0005761670 */
[----:B------:R-:W-:Y:S07]  /*4be0*/  @P5 BRA `(.L_x_178) ;  /* 0x00000000000c5947 */ /* 0x000fee0003800000 */
[----:B--2---:R-:W0:Y:S02]  /*4bf0*/  LDG.E.U8 R157, desc[UR36][R12.64+0x8] ;  /* 0x000008240c9d7981 */ /* 0x004e24000c1e1100 */
[----:B0-----:R-:W-:-:S05]  /*4c00*/  PRMT R9, R157, 0x8880, RZ ;  /* 0x000088809d097816 */ /* 0x001fca00000000ff */
[----:B------:R-:W-:-:S07]  /*4c10*/  IMAD R22, R9, R156, RZ ;  /* 0x0000009c09167224 */ /* 0x000fce00078e02ff */
.L_x_178:
[----:B------:R-:W-:Y:S05]  /*4c20*/  BSYNC B1 ;  /* 0x0000000000017941 */ /* 0x000fea0003800000 */
.L_x_177:
[----:B0-----:R-:W-:Y:S01]  /*4c30*/  @!P5 IMAD R9, R30, R155, R22 ;  /* 0x0000009b1e09d224 */ /* 0x001fe200078e0216 */
[----:B------:R-:W-:Y:S04]  /*4c40*/  BSSY B1, `(.L_x_179) ;  /* 0x0000006000017945 */ /* 0x000fe80003800000 */
[----:B------:R0:W-:Y:S01]  /*4c50*/  @!P5 STG.E.U8 desc[UR36][R10.64+0x8], R9 ;  /* 0x000008090a00d986 */ /* 0x0001e2000c101124 */
[----:B------:R-:W-:Y:S05]  /*4c60*/  @P4 BRA `(.L_x_180) ;  /* 0x00000000000c4947 */ /* 0x000fea0003800000 */
[----:B--2---:R-:W0:Y:S02]  /*4c70*/  LDG.E.U8 R157, desc[UR36][R12.64+0x9] ;  /* 0x000009240c9d7981 */ /* 0x004e24000c1e1100 */
[----:B0-----:R-:W-:-:S05]  /*4c80*/  PRMT R9, R157, 0x8880, RZ ;  /* 0x000088809d097816 */ /* 0x001fca00000000ff */
[----:B------:R-:W-:-:S07]  /*4c90*/  IMAD R22, R9, R156, RZ ;  /* 0x0000009c09167224 */ /* 0x000fce00078e02ff */
.L_x_180:
[----:B------:R-:W-:Y:S05]  /*4ca0*/  BSYNC B1 ;  /* 0x0000000000017941 */ /* 0x000fea0003800000 */
.L_x_179:
[----:B------:R-:W-:Y:S01]  /*4cb0*/  @!P4 IMAD R31, R31, R155, R22 ;  /* 0x0000009b1f1fc224 */ /* 0x000fe200078e0216 */
[----:B------:R-:W-:Y:S04]  /*4cc0*/  BSSY B1, `(.L_x_181) ;  /* 0x0000006000017945 */ /* 0x000fe80003800000 */
[----:B------:R0:W-:Y:S01]  /*4cd0*/  @!P4 STG.E.U8 desc[UR36][R10.64+0x9], R31 ;  /* 0x0000091f0a00c986 */ /* 0x0001e2000c101124 */
[----:B------:R-:W-:Y:S05]  /*4ce0*/  @P3 BRA `(.L_x_182) ;  /* 0x00000000000c3947 */ /* 0x000fea0003800000 */
[----:B--2---:R-:W0:Y:S02]  /*4cf0*/  LDG.E.U8 R157, desc[UR36][R4.64+0x10] ;  /* 0x00001024049d7981 */ /* 0x004e24000c1e1100 */
[----:B0-----:R-:W-:-:S05]  /*4d00*/  PRMT R9, R157, 0x8880, RZ ;  /* 0x000088809d097816 */ /* 0x001fca00000000ff */
[----:B------:R-:W-:-:S07]  /*4d10*/  IMAD R22, R9, R156, RZ ;  /* 0x0000009c09167224 */ /* 0x000fce00078e02ff */
.L_x_182:
[----:B------:R-:W-:Y:S05]  /*4d20*/  BSYNC B1 ;  /* 0x0000000000017941 */ /* 0x000fea0003800000 */
.L_x_181:
[----:B0-----:R-:W-:Y:S01]  /*4d30*/  @!P3 IMAD R9, R32, R155, R22 ;  /* 0x0000009b2009b224 */ /* 0x001fe200078e0216 */
[----:B------:R-:W-:Y:S04]  /*4d40*/  BSSY B1, `(.L_x_183) ;  /* 0x0000006000017945 */ /* 0x000fe80003800000 */
[----:B------:R0:W-:Y:S01]  /*4d50*/  @!P3 STG.E.U8 desc[UR36][R6.64+0x10], R9 ;  /* 0x000010090600b986 */ /* 0x0001e2000c101124 */
[----:B------:R-:W-:Y:S05]  /*4d60*/  @P1 BRA `(.L_x_184) ;  /* 0x00000000000c1947 */ /* 0x000fea0003800000 */
[----:B--2---:R-:W0:Y:S02]  /*4d70*/  LDG.E.U8 R157, desc[UR36][R4.64+0x11] ;  /* 0x00001124049d7981 */ /* 0x004e24000c1e1100 */
[----:B0-----:R-:W-:-:S05]  /*4d80*/  PRMT R9, R157, 0x8880, RZ ;  /* 0x000088809d097816 */ /* 0x001fca00000000ff */
[----:B------:R-:W-:-:S07]  /*4d90*/  IMAD R22, R9, R156, RZ ;  /* 0x0000009c09167224 */ /* 0x000fce00078e02ff */
.L_x_184:
[----:B------:R-:W-:Y:S05]  /*4da0*/  BSYNC B1 ;  /* 0x0000000000017941 */ /* 0x000fea0003800000 */
.L_x_183:
        /* <DEDUP_REMOVED lines=11> */
.L_x_186:
[----:B------:R-:W-:Y:S05]  /*4e60*/  BSYNC B1 ;  /* 0x0000000000017941 */ /* 0x000fea0003800000 */
.L_x_185:
[----:B0-----:R-:W-:Y:S01]  /*4e70*/  @!P4 IMAD R9, R34, R155, R22 ;  /* 0x0000009b2209c224 */ /* 0x001fe200078e0216 */
[----:B------:R-:W-:Y:S04]  /*4e80*/  BSSY B1, `(.L_x_187) ;  /* 0x0000006000017945 */ /* 0x000fe80003800000 */
[----:B------:R0:W-:Y:S01]  /*4e90*/  @!P4 STG.E.U8 desc[UR36][R10.64+0x10], R9 ;  /* 0x000010090a00c986 */ /* 0x0001e2000c101124 */
[----:B------:R-:W-:Y:S05]  /*4ea0*/  @P3 BRA `(.L_x_188) ;  /* 0x00000000000c3947 */ /* 0x000fea0003800000 */
[----:B--2---:R-:W0:Y:S02]  /*4eb0*/  LDG.E.U8 R157, desc[UR36][R12.64+0x11] ;  /* 0x000011240c9d7981 */ /* 0x004e24000c1e1100 */
[----:B0-----:R-:W-:-:S05]  /*4ec0*/  PRMT R9, R157, 0x8880, RZ ;  /* 0x000088809d097816 */ /* 0x001fca00000000ff */
[----:B------:R-:W-:-:S07]  /*4ed0*/  IMAD R22, R9, R156, RZ ;  /* 0x0000009c09167224 */ /* 0x000fce00078e02ff */
.L_x_188:
[----:B------:R-:W-:Y:S05]  /*4ee0*/  BSYNC B1 ;  /* 0x0000000000017941 */ /* 0x000fea0003800000 */
.L_x_187:
[----:B------:R-:W-:Y:S01]  /*4ef0*/  @!P3 IMAD R35, R35, R155, R22 ;  /* 0x0000009b2323b224 */ /* 0x000fe200078e0216 */
[----:B------:R-:W-:Y:S04]  /*4f00*/  BSSY B1, `(.L_x_189) ;  /* 0x0000006000017945 */ /* 0x000fe80003800000 */
[----:B------:R0:W-:Y:S01]  /*4f10*/  @!P3 STG.E.U8 desc[UR36][R10.64+0x11], R35 ;  /* 0x000011230a00b986 */ /* 0x0001e2000c101124 */
[----:B------:R-:W-:Y:S05]  /*4f20*/  @P5 BRA `(.L_x_190) ;  /* 0x00000000000c5947 */ /* 0x000fea0003800000 */
[----:B--2---:R-:W0:Y:S02]  /*4f30*/  LDG.E.U8 R157, desc[UR36][R4.64+0x18] ;  /* 0x00001824049d7981 */ /* 0x004e24000c1e1100 */
[----:B0-----:R-:W-:-:S05]  /*4f40*/  PRMT R9, R157, 0x8880, RZ ;  /* 0x000088809d097816 */ /* 0x001fca00000000ff */
[----:B------:R-:W-:-:S07]  /*4f50*/  IMAD R22, R9, R156, RZ ;  /* 0x0000009c09167224 */ /* 0x000fce00078e02ff */
.L_x_190:
[----:B------:R-:W-:Y:S05]  /*4f60*/  BSYNC B1 ;  /* 0x0000000000017941 */ /* 0x000fea0003800000 */
.L_x_189:
[----:B0-----:R-:W-:Y:S01]  /*4f70*/  @!P5 IMAD R9, R36, R155, R22 ;  /* 0x0000009b2409d224 */ /* 0x001fe200078e0216 */
[----:B------:R-:W-:Y:S04]  /*4f80*/  BSSY B1, `(.L_x_191) ;  /* 0x0000006000017945 */ /* 0x000fe80003800000 */
[----:B------:R0:W-:Y:S01]  /*4f90*/  @!P5 STG.E.U8 desc[UR36][R6.64+0x18], R9 ;  /* 0x000018090600d986 */ /* 0x0001e2000c101124 */
[----:B------:R-:W-:Y:S05]  /*4fa0*/  @P1 BRA `(.L_x_192) ;  /* 0x00000000000c1947 */ /* 0x000fea0003800000 */
[----:B--2---:R-:W0:Y:S02]  /*4fb0*/  LDG.E.U8 R157, desc[UR36][R4.64+0x19] ;  /* 0x00001924049d7981 */ /* 0x004e24000c1e1100 */
[----:B0-----:R-:W-:-:S05]  /*4fc0*/  PRMT R9, R157, 0x8880, RZ ;  /* 0x000088809d097816 */ /* 0x001fca00000000ff */
[----:B------:R-:W-:-:S07]  /*4fd0*/  IMAD R22, R9, R156, RZ ;  /* 0x0000009c09167224 */ /* 0x000fce00078e02ff */
.L_x_192:
[----:B------:R-:W-:Y:S05]  /*4fe0*/  BSYNC B1 ;  /* 0x0000000000017941 */ /* 0x000fea0003800000 */
.L_x_191:
        /* <DEDUP_REMOVED lines=11> */
.L_x_194:
[----:B------:R-:W-:Y:S05]  /*50a0*/  BSYNC B1 ;  /* 0x0000000000017941 */ /* 0x000fea0003800000 */
.L_x_193:
[----:B0-----:R-:W-:Y:S01]  /*50b0*/  @!P4 IMAD R9, R38, R155, R22 ;  /* 0x0000009b2609c224 */ /* 0x001fe200078e0216 */
[----:B------:R-:W-:Y:S04]  /*50c0*/  BSSY B1, `(.L_x_195) ;  /* 0x0000006000017945 */ /* 0x000fe80003800000 */
[----:B------:R0:W-:Y:S01]  /*50d0*/  @!P4 STG.E.U8 desc[UR36][R10.64+0x18], R9 ;  /* 0x000018090a00c986 */ /* 0x0001e2000c101124 */
[----:B------:R-:W-:Y:S05]  /*50e0*/  @P3 BRA `(.L_x_196) ;  /* 0x00000000000c3947 */ /* 0x000fea0003800000 */
[----:B--2---:R-:W0:Y:S02]  /*50f0*/  LDG.E.U8 R157, desc[UR36][R12.64+0x19] ;  /* 0x000019240c9d7981 */ /* 0x004e24000c1e1100 */
[----:B0-----:R-:W-:-:S05]  /*5100*/  PRMT R9, R157, 0x8880, RZ ;  /* 0x000088809d097816 */ /* 0x001fca00000000ff */
[----:B------:R-:W-:-:S07]  /*5110*/  IMAD R22, R9, R156, RZ ;  /* 0x0000009c09167224 */ /* 0x000fce00078e02ff */
.L_x_196:
[----:B------:R-:W-:Y:S05]  /*5120*/  BSYNC B1 ;  /* 0x0000000000017941 */ /* 0x000fea0003800000 */
.L_x_195:
[----:B------:R-:W-:Y:S01]  /*5130*/  @!P3 IMAD R39, R39, R155, R22 ;  /* 0x0000009b2727b224 */ /* 0x000fe200078e0216 */
[----:B------:R-:W-:Y:S04]  /*5140*/  BSSY B1, `(.L_x_197) ;  /* 0x0000006000017945 */ /* 0x000fe80003800000 */
[----:B------:R0:W-:Y:S01]  /*5150*/  @!P3 STG.E.U8 desc[UR36][R10.64+0x19], R39 ;  /* 0x000019270a00b986 */ /* 0x0001e2000c101124 */
[----:B------:R-:W-:Y:S05]  /*5160*/  @P5 BRA `(.L_x_198) ;  /* 0x00000000000c5947 */ /* 0x000fea0003800000 */
[----:B--2---:R-:W0:Y:S02]  /*5170*/  LDG.E.U8 R157, desc[UR36][R4.64+0x20] ;  /* 0x00002024049d7981 */ /* 0x004e24000c1e1100 */
[----:B0-----:R-:W-:-:S05]  /*5180*/  PRMT R9, R157, 0x8880, RZ ;  /* 0x000088809d097816 */ /* 0x001fca00000000ff */
[----:B------:R-:W-:-:S07]  /*5190*/  IMAD R22, R9, R156, RZ ;  /* 0x0000009c09167224 */ /* 0x000fce00078e02ff */
.L_x_198:
[----:B------:R-:W-:Y:S05]  /*51a0*/  BSYNC B1 ;  /* 0x0000000000017941 */ /* 0x000fea0003800000 */
.L_x_197:
[----:B0-----:R-:W-:Y:S01]  /*51b0*/  @!P5 IMAD R9, R40, R155, R22 ;  /* 0x0000009b2809d224 */ /* 0x001fe200078e0216 */
[----:B------:R-:W-:Y:S04]  /*51c0*/  BSSY B1, `(.L_x_199) ;  /* 0x0000006000017945 */ /* 0x000fe80003800000 */
[----:B------:R0:W-:Y:S01]  /*51d0*/  @!P5 STG.E.U8 desc[UR36][R6.64+0x20], R9 ;  /* 0x000020090600d986 */ /* 0x0001e2000c101124 */
[----:B------:R-:W-:Y:S05]  /*51e0*/  @P1 BRA `(.L_x_200) ;  /* 0x00000000000c1947 */ /* 0x000fea0003800000 */
[----:B--2---:R-:W0:Y:S02]  /*51f0*/  LDG.E.U8 R157, desc[UR36][R4.64+0x21] ;  /* 0x00002124049d7981 */ /* 0x004e24000c1e1100 */
[----:B0-----:R-:W-:-:S05]  /*5200*/  PRMT R9, R157, 0x8880, RZ ;  /* 0x000088809d097816 */ /* 0x001fca00000000ff */
[----:B------:R-:W-:-:S07]  /*5210*/  IMAD R22, R9, R156, RZ ;  /* 0x0000009c09167224 */ /* 0x000fce00078e02ff */
.L_x_200:
[----:B------:R-:W-:Y:S05]  /*5220*/  BSYNC B1 ;  /* 0x0000000000017941 */ /* 0x000fea0003800000 */
.L_x_199:
        /* <DEDUP_REMOVED lines=11> */
.L_x_202:
[----:B------:R-:W-:Y:S05]  /*52e0*/  BSYNC B1 ;  /* 0x0000000000017941 */ /* 0x000fea0003800000 */
.L_x_201:
[----:B0-----:R-:W-:Y:S01]  /*52f0*/  @!P4 IMAD R9, R42, R155, R22 ;  /* 0x0000009b2a09c224 */ /* 0x001fe200078e0216 */
[----:B------:R-:W-:Y:S04]  /*5300*/  BSSY B1, `(.L_x_203) ;  /* 0x0000006000017945 */ /* 0x000fe80003800000 */
[----:B------:R0:W-:Y:S01]  /*5310*/  @!P4 STG.E.U8 desc[UR36][R10.64+0x20], R9 ;  /* 0x000020090a00c986 */ /* 0x0001e2000c101124 */
[----:B------:R-:W-:Y:S05]  /*5320*/  @P3 BRA `(.L_x_204) ;  /* 0x00000000000c3947 */ /* 0x000fea0003800000 */
[----:B--2---:R-:W0:Y:S02]  /*5330*/  LDG.E.U8 R157, desc[UR36][R12.64+0x21] ;  /* 0x000021240c9d7981 */ /* 0x004e24000c1e1100 */
[----:B0-----:R-:W-:-:S05]  /*5340*/  PRMT R9, R157, 0x8880, RZ ;  /* 0x000088809d097816 */ /* 0x001fca00000000ff */
[----:B------:R-:W-:-:S07]  /*5350*/  IMAD R22, R9, R156, RZ ;  /* 0x0000009c09167224 */ /* 0x000fce00078e02ff */
.L_x_204:
[----:B------:R-:W-:Y:S05]  /*5360*/  BSYNC B1 ;  /* 0x0000000000017941 */ /* 0x000fea0003800000 */
.L_x_203:
[----:B------:R-:W-:Y:S01]  /*5370*/  @!P3 IMAD R43, R43, R155, R22 ;  /* 0x0000009b2b2bb224 */ /* 0x000fe200078e0216 */
[----:B------:R-:W-:Y:S04]  /*5380*/  BSSY B1, `(.L_x_205) ;  /* 0x0000006000017945 */ /* 0x000fe80003800000 */
[----:B------:R0:W-:Y:S01]  /*5390*/  @!P3 STG.E.U8 desc[UR36][R10.64+0x21], R43 ;  /* 0x0000212b0a00b986 */ /* 0x0001e2000c101124 */
[----:B------:R-:W-:Y:S05]  /*53a0*/  @P5 BRA `(.L_x_206) ;  /* 0x00000000000c5947 */ /* 0x000fea0003800000 */
[----:B--2---:R-:W0:Y:S02]  /*53b0*/  LDG.E.U8 R157, desc[UR36][R4.64+0x28] ;  /* 0x00002824049d7981 */ /* 0x004e24000c1e1100 */
[----:B0-----:R-:W-:-:S05]  /*53c0*/  PRMT R9, R157, 0x8880, RZ ;  /* 0x000088809d097816 */ /* 0x001fca00000000ff */
[----:B------:R-:W-:-:S07]  /*53d0*/  IMAD R22, R9, R156, RZ ;  /* 0x0000009c09167224 */ /* 0x000fce00078e02ff */
.L_x_206:
[----:B------:R-:W-:Y:S05]  /*53e0*/  BSYNC B1 ;  /* 0x0000000000017941 */ /* 0x000fea0003800000 */
.L_x_205:
[----:B0-----:R-:W-:Y:S01]  /*53f0*/  @!P5 IMAD R9, R44, R155, R22 ;  /* 0x0000009b2c09d224 */ /* 0x001fe200078e0216 */
[----:B------:R-:W-:Y:S04]  /*5400*/  BSSY B1, `(.L_x_207) ;  /* 0x0000006000017945 */ /* 0x000fe80003800000 */
[----:B------:R0:W-:Y:S01]  /*5410*/  @!P5 STG.E.U8 desc[UR36][R6.64+0x28], R9 ;  /* 0x000028090600d986 */ /* 0x0001e2000c101124 */
[----:B------:R-:W-:Y:S05]  /*5420*/  @P1 BRA `(.L_x_208) ;  /* 0x00000000000c1947 */ /* 0x000fea0003800000 */
[----:B--2---:R-:W0:Y:S02]  /*5430*/  LDG.E.U8 R157, desc[UR36][R4.64+0x29] ;  /* 0x00002924049d7981 */ /* 0x004e24000c1e1100 */
[----:B0-----:R-:W-:-:S05]  /*5440*/  PRMT R9, R157, 0x8880, RZ ;  /* 0x000088809d097816 */ /* 0x001fca00000000ff */
[----:B------:R-:W-:-:S07]  /*5450*/  IMAD R22, R9, R156, RZ ;  /* 0x0000009c09167224 */ /* 0x000fce00078e02ff */
.L_x_208:
[----:B------:R-:W-:Y:S05]  /*5460*/  BSYNC B1 ;  /* 0x0000000000017941 */ /* 0x000fea0003800000 */
.L_x_207:
        /* <DEDUP_REMOVED lines=11> */
.L_x_210:
[----:B------:R-:W-:Y:S05]  /*5520*/  BSYNC B1 ;  /* 0x0000000000017941 */ /* 0x000fea0003800000 */
.L_x_209:
[----:B0-----:R-:W-:Y:S01]  /*5530*/  @!P4 IMAD R9, R46, R155, R22 ;  /* 0x0000009b2e09c224 */ /* 0x001fe200078e0216 */
[----:B------:R-:W-:Y:S04]  /*5540*/  BSSY B1, `(.L_x_211) ;  /* 0x0000006000017945 */ /* 0x000fe80003800000 */
[----:B------:R0:W-:Y:S01]  /*5550*/  @!P4 STG.E.U8 desc[UR36][R10.64+0x28], R9 ;  /* 0x000028090a00c986 */ /* 0x0001e2000c101124 */
[----:B------:R-:W-:Y:S05]  /*5560*/  @P3 BRA `(.L_x_212) ;  /* 0x00000000000c3947 */ /* 0x000fea0003800000 */
[----:B--2---:R-:W0:Y:S02]  /*5570*/  LDG.E.U8 R157, desc[UR36][R12.64+0x29] ;  /* 0x000029240c9d7981 */ /* 0x004e24000c1e1100 */
[----:B0-----:R-:W-:-:S05]  /*5580*/  PRMT R9, R157, 0x8880, RZ ;  /* 0x000088809d097816 */ /* 0x001fca00000000ff */
[----:B------:R-:W-:-:S07]  /*5590*/  IMAD R22, R9, R156, RZ ;  /* 0x0000009c09167224 */ /* 0x000fce00078e02ff */
.L_x_212:
[----:B------:R-:W-:Y:S05]  /*55a0*/  BSYNC B1 ;  /* 0x0000000000017941 */ /* 0x000fea0003800000 */
.L_x_211:
[----:B------:R-:W-:Y:S01]  /*55b0*/  @!P3 IMAD R47, R47, R155, R22 ;  /* 0x0000009b2f2fb224 */ /* 0x000fe200078e0216 */
[----:B------:R-:W-:Y:S04]  /*55c0*/  BSSY B1, `(.L_x_213) ;  /* 0x0000006000017945 */ /* 0x000fe80003800000 */
[----:B------:R0:W-:Y:S01]  /*55d0*/  @!P3 STG.E.U8 desc[UR36][R10.64+0x29], R47 ;  /* 0x0000292f0a00b986 */ /* 0x0001e2000c101124 */
[----:B------:R-:W-:Y:S05]  /*55e0*/  @P5 BRA `(.L_x_214) ;  /* 0x00000000000c5947 */ /* 0x000fea0003800000 */
[----:B--2---:R-:W0:Y:S02]  /*55f0*/  LDG.E.U8 R157, desc[UR36][R4.64+0x30] ;  /* 0x00003024049d7981 */ /* 0x004e24000c1e1100 */
[----:B0-----:R-:W-:-:S05]  /*5600*/  PRMT R9, R157, 0x8880, RZ ;  /* 0x000088809d097816 */ /* 0x001fca00000000ff */
[----:B------:R-:W-:-:S07]  /*5610*/  IMAD R22, R9, R156, RZ ;  /* 0x0000009c09167224 */ /* 0x000fce00078e02ff */
.L_x_214:
[----:B------:R-:W-:Y:S05]  /*5620*/  BSYNC B1 ;  /* 0x0000000000017941 */ /* 0x000fea0003800000 */
.L_x_213:
[----:B0-----:R-:W-:Y:S01]  /*5630*/  @!P5 IMAD R9, R48, R155, R22 ;  /* 0x0000009b3009d224 */ /* 0x001fe200078e0216 */
[----:B------:R-:W-:Y:S04]  /*5640*/  BSSY B1, `(.L_x_215) ;  /* 0x0000006000017945 */ /* 0x000fe80003800000 */
[----:B------:R0:W-:Y:S01]  /*5650*/  @!P5 STG.E.U8 desc[UR36][R6.64+0x30], R9 ;  /* 0x000030090600d986 */ /* 0x0001e2000c101124 */
[----:B------:R-:W-:Y:S05]  /*5660*/  @P1 BRA `(.L_x_216) ;  /* 0x00000000000c1947 */ /* 0x000fea0003800000 */
[----:B--2---:R-:W0:Y:S02]  /*5670*/  LDG.E.U8 R157, desc[UR36][R4.64+0x31] ;  /* 0x00003124049d7981 */ /* 0x004e24000c1e1100 */
[----:B0-----:R-:W-:-:S05]  /*5680*/  PRMT R9, R157, 0x8880, RZ ;  /* 0x000088809d097816 */ /* 0x001fca00000000ff */
[----:B------:R-:W-:-:S07]  /*5690*/  IMAD R22, R9, R156, RZ ;  /* 0x0000009c09167224 */ /* 0x000fce00078e02ff */
.L_x_216:
[----:B------:R-:W-:Y:S05]  /*56a0*/  BSYNC B1 ;  /* 0x0000000000017941 */ /* 0x000fea0003800000 */
.L_x_215:
        /* <DEDUP_REMOVED lines=11> */
.L_x_218:
[----:B------:R-:W-:Y:S05]  /*5760*/  BSYNC B1 ;  /* 0x0000000000017941 */ /* 0x000fea0003800000 */
.L_x_217:
[----:B0-----:R-:W-:Y:S01]  /*5770*/  @!P4 IMAD R9, R50, R155, R22 ;  /* 0x0000009b3209c224 */ /* 0x001fe200078e0216 */
[----:B------:R-:W-:Y:S04]  /*5780*/  BSSY B1, `(.L_x_219) ;  /* 0x0000006000017945 */ /* 0x000fe80003800000 */
[----:B------:R0:W-:Y:S01]  /*5790*/  @!P4 STG.E.U8 desc[UR36][R10.64+0x30], R9 ;  /* 0x000030090a00c986 */ /* 0x0001e2000c101124 */
[----:B------:R-:W-:Y:S05]  /*57a0*/  @P3 BRA `(.L_x_220) ;  /* 0x00000000000c3947 */ /* 0x000fea0003800000 */
[----:B--2---:R-:W0:Y:S02]  /*57b0*/  LDG.E.U8 R157, desc[UR36][R12.64+0x31] ;  /* 0x000031240c9d7981 */ /* 0x004e24000c1e1100 */
[----:B0-----:R-:W-:-:S05]  /*57c0*/  PRMT R9, R157, 0x8880, RZ ;  /* 0x000088809d097816 */ /* 0x001fca00000000ff */
[----:B------:R-:W-:-:S07]  /*57d0*/  IMAD R22, R9, R156, RZ ;  /* 0x0000009c09167224 */ /* 0x000fce00078e02ff */
.L_x_220:
[----:B------:R-:W-:Y:S05]  /*57e0*/  BSYNC B1 ;  /* 0x0000000000017941 */ /* 0x000fea0003800000 */
.L_x_219:
[----:B------:R-:W-:Y:S01]  /*57f0*/  @!P3 IMAD R51, R51, R155, R22 ;  /* 0x0000009b3333b224 */ /* 0x000fe200078e0216 */
[----:B------:R-:W-:Y:S04]  /*5800*/  BSSY B1, `(.L_x_221) ;  /* 0x0000006000017945 */ /* 0x000fe80003800000 */
[----:B------:R0:W-:Y:S01]  /*5810*/  @!P3 STG.E.U8 desc[UR36][R10.64+0x31], R51 ;  /* 0x000031330a00b986 */ /* 0x0001e2000c101124 */
[----:B------:R-:W-:Y:S05]  /*5820*/  @P5 BRA `(.L_x_222) ;  /* 0x00000000000c5947 */ /* 0x000fea0003800000 */
[----:B--2---:R-:W0:Y:S02]  /*5830*/  LDG.E.U8 R157, desc[UR36][R4.64+0x38] ;  /* 0x00003824049d7981 */ /* 0x004e24000c1e1100 */
[----:B0-----:R-:W-:-:S05]  /*5840*/  PRMT R9, R157, 0x8880, RZ ;  /* 0x000088809d097816 */ /* 0x001fca00000000ff */
[----:B------:R-:W-:-:S07]  /*5850*/  IMAD R22, R9, R156, RZ ;  /* 0x0000009c09167224 */ /* 0x000fce00078e02ff */
.L_x_222:
[----:B------:R-:W-:Y:S05]  /*5860*/  BSYNC B1 ;  /* 0x0000000000017941 */ /* 0x000fea0003800000 */
.L_x_221:
[----:B0-----:R-:W-:Y:S01]  /*5870*/  @!P5 IMAD R9, R52, R155, R22 ;  /* 0x0000009b3409d224 */ /* 0x001fe200078e0216 */
[----:B------:R-:W-:Y:S04]  /*5880*/  BSSY B1, `(.L_x_223) ;  /* 0x0000006000017945 */ /* 0x000fe80003800000 */
[----:B------:R0:W-:Y:S01]  /*5890*/  @!P5 STG.E.U8 desc[UR36][R6.64+0x38], R9 ;  /* 0x000038090600d986 */ /* 0x0001e2000c101124 */
[----:B------:R-:W-:Y:S05]  /*58a0*/  @P1 BRA `(.L_x_224) ;  /* 0x00000000000c1947 */ /* 0x000fea0003800000 */
[----:B--2---:R-:W0:Y:S02]  /*58b0*/  LDG.E.U8 R157, desc[UR36][R4.64+0x39] ;  /* 0x00003924049d7981 */ /* 0x004e24000c1e1100 */
[----:B0-----:R-:W-:-:S05]  /*58c0*/  PRMT R9, R157, 0x8880, RZ ;  /* 0x000088809d097816 */ /* 0x001fca00000000ff */
[----:B------:R-:W-:-:S07]  /*58d0*/  IMAD R22, R9, R156, RZ ;  /* 0x0000009c09167224 */ /* 0x000fce00078e02ff */
.L_x_224:
[----:B------:R-:W-:Y:S05]  /*58e0*/  BSYNC B1 ;  /* 0x0000000000017941 */ /* 0x000fea0003800000 */
.L_x_223:
        /* <DEDUP_REMOVED lines=11> */
.L_x_226:
[----:B------:R-:W-:Y:S05]  /*59a0*/  BSYNC B1 ;  /* 0x0000000000017941 */ /* 0x000fea0003800000 */
.L_x_225:
[----:B0-----:R-:W-:Y:S01]  /*59b0*/  @!P4 IMAD R9, R54, R155, R22 ;  /* 0x0000009b3609c224 */ /* 0x001fe200078e0216 */
[----:B------:R-:W-:Y:S04]  /*59c0*/  BSSY B1, `(.L_x_227) ;  /* 0x0000006000017945 */ /* 0x000fe80003800000 */
[----:B------:R0:W-:Y:S01]  /*59d0*/  @!P4 STG.E.U8 desc[UR36][R10.64+0x38], R9 ;  /* 0x000038090a00c986 */ /* 0x0001e2000c101124 */
[----:B------:R-:W-:Y:S05]  /*59e0*/  @P3 BRA `(.L_x_228) ;  /* 0x00000000000c3947 */ /* 0x000fea0003800000 */
[----:B--2---:R-:W0:Y:S02]  /*59f0*/  LDG.E.U8 R157, desc[UR36][R12.64+0x39] ;  /* 0x000039240c9d7981 */ /* 0x004e24000c1e1100 */
[----:B0-----:R-:W-:-:S05]  /*5a00*/  PRMT R9, R157, 0x8880, RZ ;  /* 0x000088809d097816 */ /* 0x001fca00000000ff */
[----:B------:R-:W-:-:S07]  /*5a10*/  IMAD R22, R9, R156, RZ ;  /* 0x0000009c09167224 */ /* 0x000fce00078e02ff */
.L_x_228:
[----:B------:R-:W-:Y:S05]  /*5a20*/  BSYNC B1 ;  /* 0x0000000000017941 */ /* 0x000fea0003800000 */
.L_x_227:
[----:B------:R-:W-:Y:S01]  /*5a30*/  @!P3 IMAD R55, R55, R155, R22 ;  /* 0x0000009b3737b224 */ /* 0x000fe200078e0216 */
[----:B------:R-:W-:Y:S04]  /*5a40*/  BSSY B1, `(.L_x_229) ;  /* 0x0000006000017945 */ /* 0x000fe80003800000 */
[----:B------:R0:W-:Y:S01]  /*5a50*/  @!P3 STG.E.U8 desc[UR36][R10.64+0x39], R55 ;  /* 0x000039370a00b986 */ /* 0x0001e2000c101124 */
[----:B------:R-:W-:Y:S05]  /*5a60*/  @P5 BRA `(.L_x_230) ;  /* 0x00000000000c5947 */ /* 0x000fea0003800000 */
[----:B--2---:R-:W0:Y:S02]  /*5a70*/  LDG.E.U8 R157, desc[UR36][R4.64+0x40] ;  /* 0x00004024049d7981 */ /* 0x004e24000c1e1100 */
[----:B0-----:R-:W-:-:S05]  /*5a80*/  PRMT R9, R157, 0x8880, RZ ;  /* 0x000088809d097816 */ /* 0x001fca00000000ff */
[----:B------:R-:W-:-:S07]  /*5a90*/  IMAD R22, R9, R156, RZ ;  /* 0x0000009c09167224 */ /* 0x000fce00078e02ff */
.L_x_230:
[----:B------:R-:W-:Y:S05]  /*5aa0*/  BSYNC B1 ;  /* 0x0000000000017941 */ /* 0x000fea0003800000 */
.L_x_229:
[----:B0-----:R-:W-:Y:S01]  /*5ab0*/  @!P5 IMAD R9, R56, R155, R22 ;  /* 0x0000009b3809d224 */ /* 0x001fe200078e0216 */
[----:B------:R-:W-:Y:S04]  /*5ac0*/  BSSY B1, `(.L_x_231) ;  /* 0x0000006000017945 */ /* 0x000fe80003800000 */
[----:B------:R0:W-:Y:S01]  /*5ad0*/  @!P5 STG.E.U8 desc[UR36][R6.64+0x40], R9 ;  /* 0x000040090600d986 */ /* 0x0001e2000c101124 */
[----:B------:R-:W-:Y:S05]  /*5ae0*/  @P1 BRA `(.L_x_232) ;  /* 0x00000000000c1947 */ /* 0x000fea0003800000 */
[----:B--2---:R-:W0:Y:S02]  /*5af0*/  LDG.E.U8 R157, desc[UR36][R4.64+0x41] ;  /* 0x00004124049d7981 */ /* 0x004e24000c1e1100 */
[----:B0-----:R-:W-:-:S05]  /*5b00*/  PRMT R9, R157, 0x8880, RZ ;  /* 0x000088809d097816 */ /* 0x001fca00000000ff */
[----:B------:R-:W-:-:S07]  /*5b10*/  IMAD R22, R9, R156, RZ ;  /* 0x0000009c09167224 */ /* 0x000fce00078e02ff */
.L_x_232:
[----:B------:R-:W-:Y:S05]  /*5b20*/  BSYNC B1 ;  /* 0x0000000000017941 */ /* 0x000fea0003800000 */
.L_x_231:
        /* <DEDUP_REMOVED lines=11> */
.L_x_234:
[----:B------:R-:W-:Y:S05]  /*5be0*/  BSYNC B1 ;  /* 0x0000000000017941 */ /* 0x000fea0003800000 */
.L_x_233:
[----:B0-----:R-:W-:Y:S01]  /*5bf0*/  @!P4 IMAD R9, R58, R155, R22 ;  /* 0x0000009b3a09c224 */ /* 0x001fe200078e0216 */
[----:B------:R-:W-:Y:S04]  /*5c00*/  BSSY B1, `(.L_x_235) ;  /* 0x0000006000017945 */ /* 0x000fe80003800000 */
[----:B------:R0:W-:Y:S01]  /*5c10*/  @!P4 STG.E.U8 desc[UR36][R10.64+0x40], R9 ;  /* 0x000040090a00c986 */ /* 0x0001e2000c101124 */
[----:B------:R-:W-:Y:S05]  /*5c20*/  @P3 BRA `(.L_x_236) ;  /* 0x00000000000c3947 */ /* 0x000fea0003800000 */
[----:B--2---:R-:W0:Y:S02]  /*5c30*/  LDG.E.U8 R157, desc[UR36][R12.64+0x41] ;  /* 0x000041240c9d7981 */ /* 0x004e24000c1e1100 */
[----:B0-----:R-:W-:-:S05]  /*5c40*/  PRMT R9, R157, 0x8880, RZ ;  /* 0x000088809d097816 */ /* 0x001fca00000000ff */
[----:B------:R-:W-:-:S07]  /*5c50*/  IMAD R22, R9, R156, RZ ;  /* 0x0000009c09167224 */ /* 0x000fce00078e02ff */
.L_x_236:
[----:B------:R-:W-:Y:S05]  /*5c60*/  BSYNC B1 ;  /* 0x0000000000017941 */ /* 0x000fea0003800000 */
.L_x_235:
[----:B------:R-:W-:Y:S01]  /*5c70*/  @!P3 IMAD R59, R59, R155, R22 ;  /* 0x0000009b3b3bb224 */ /* 0x000fe200078e0216 */
[----:B------:R-:W-:Y:S04]  /*5c80*/  BSSY B1, `(.L_x_237) ;  /* 0x0000006000017945 */ /* 0x000fe80003800000 */
[----:B------:R0:W-:Y:S01]  /*5c90*/  @!P3 STG.E.U8 desc[UR36][R10.64+0x41], R59 ;  /* 0x0000413b0a00b986 */ /* 0x0001e2000c101124 */
[----:B------:R-:W-:Y:S05]  /*5ca0*/  @P5 BRA `(.L_x_238) ;  /* 0x00000000000c5947 */ /* 0x000fea0003800000 */
[----:B--2---:R-:W0:Y:S02]  /*5cb0*/  LDG.E.U8 R157, desc[UR36][R4.64+0x48] ;  /* 0x00004824049d7981 */ /* 0x004e24000c1e1100 */
[----:B0-----:R-:W-:-:S05]  /*5cc0*/  PRMT R9, R157, 0x8880, RZ ;  /* 0x000088809d097816 */ /* 0x001fca00000000ff */
[----:B------:R-:W-:-:S07]  /*5cd0*/  IMAD R22, R9, R156, RZ ;  /* 0x0000009c09167224 */ /* 0x000fce00078e02ff */
.L_x_238:
[----:B------:R-:W-:Y:S05]  /*5ce0*/  BSYNC B1 ;  /* 0x0000000000017941 */ /* 0x000fea0003800000 */
.L_x_237:
[----:B0-----:R-:W-:Y:S01]  /*5cf0*/  @!P5 IMAD R9, R60, R155, R22 ;  /* 0x0000009b3c09d224 */ /* 0x001fe200078e0216 */
[----:B------:R-:W-:Y:S04]  /*5d00*/  BSSY B1, `(.L_x_239) ;  /* 0x0000006000017945 */ /* 0x000fe80003800000 */
[----:B------:R0:W-:Y:S01]  /*5d10*/  @!P5 STG.E.U8 desc[UR36][R6.64+0x48], R9 ;  /* 0x000048090600d986 */ /* 0x0001e2000c101124 */
[----:B------:R-:W-:Y:S05]  /*5d20*/  @P1 BRA `(.L_x_240) ;  /* 0x00000000000c1947 */ /* 0x000fea0003800000 */
[----:B--2---:R-:W0:Y:S02]  /*5d30*/  LDG.E.U8 R157, desc[UR36][R4.64+0x49] ;  /* 0x00004924049d7981 */ /* 0x004e24000c1e1100 */
[----:B0-----:R-:W-:-:S05]  /*5d40*/  PRMT R9, R157, 0x8880, RZ ;  /* 0x000088809d097816 */ /* 0x001fca00000000ff */
[----:B------:R-:W-:-:S07]  /*5d50*/  IMAD R22, R9, R156, RZ ;  /* 0x0000009c09167224 */ /* 0x000fce00078e02ff */
.L_x_240:
[----:B------:R-:W-:Y:S05]  /*5d60*/  BSYNC B1 ;  /* 0x0000000000017941 */ /* 0x000fea0003800000 */
.L_x_239:
        /* <DEDUP_REMOVED lines=11> */
.L_x_242:
[----:B------:R-:W-:Y:S05]  /*5e20*/  BSYNC B1 ;  /* 0x0000000000017941 */ /* 0x000fea0003800000 */
.L_x_241:
[----:B0-----:R-:W-:Y:S01]  /*5e30*/  @!P4 IMAD R9, R62, R155, R22 ;  /* 0x0000009b3e09c224 */ /* 0x001fe200078e0216 */
[----:B------:R-:W-:Y:S04]  /*5e40*/  BSSY B1, `(.L_x_243) ;  /* 0x0000006000017945 */ /* 0x000fe80003800000 */
[----:B------:R0:W-:Y:S01]  /*5e50*/  @!P4 STG.E.U8 desc[UR36][R10.64+0x48], R9 ;  /* 0x000048090a00c986 */ /* 0x0001e2000c101124 */
[----:B------:R-:W-:Y:S05]  /*5e60*/  @P3 BRA `(.L_x_244) ;  /* 0x00000000000c3947 */ /* 0x000fea0003800000 */
[----:B--2---:R-:W0:Y:S02]  /*5e70*/  LDG.E.U8 R157, desc[UR36][R12.64+0x49] ;  /* 0x000049240c9d7981 */ /* 0x004e24000c1e1100 */
[----:B0-----:R-:W-:-:S05]  /*5e80*/  PRMT R9, R157, 0x8880, RZ ;  /* 0x000088809d097816 */ /* 0x001fca00000000ff */
[----:B------:R-:W-:-:S07]  /*5e90*/  IMAD R22, R9, R156, RZ ;  /* 0x0000009c09167224 */ /* 0x000fce00078e02ff */
.L_x_244:
[----:B------:R-:W-:Y:S05]  /*5ea0*/  BSYNC B1 ;  /* 0x0000000000017941 */ /* 0x000fea0003800000 */
.L_x_243:
[----:B------:R-:W-:Y:S01]  /*5eb0*/  @!P3 IMAD R63, R63, R155, R22 ;  /* 0x0000009b3f3fb224 */ /* 0x000fe200078e0216 */
[----:B------:R-:W-:Y:S04]  /*5ec0*/  BSSY B1, `(.L_x_245) ;  /* 0x0000006000017945 */ /* 0x000fe80003800000 */
[----:B------:R0:W-:Y:S01]  /*5ed0*/  @!P3 STG.E.U8 desc[UR36][R10.64+0x49], R63 ;  /* 0x0000493f0a00b986 */ /* 0x0001e2000c101124 */
[----:B------:R-:W-:Y:S05]  /*5ee0*/  @P5 BRA `(.L_x_246) ;  /* 0x00000000000c5947 */ /* 0x000fea0003800000 */
[----:B--2---:R-:W0:Y:S02]  /*5ef0*/  LDG.E.U8 R157, desc[UR36][R4.64+0x50] ;  /* 0x00005024049d7981 */ /* 0x004e24000c1e1100 */
[----:B0-----:R-:W-:-:S05]  /*5f00*/  PRMT R9, R157, 0x8880, RZ ;  /* 0x000088809d097816 */ /* 0x001fca00000000ff */
[----:B------:R-:W-:-:S07]  /*5f10*/  IMAD R22, R9, R156, RZ ;  /* 0x0000009c09167224 */ /* 0x000fce00078e02ff */
.L_x_246:
[----:B------:R-:W-:Y:S05]  /*5f20*/  BSYNC B1 ;  /* 0x0000000000017941 */ /* 0x000fea0003800000 */
.L_x_245:
[----:B0-----:R-:W-:Y:S01]  /*5f30*/  @!P5 IMAD R9, R64, R155, R22 ;  /* 0x0000009b4009d224 */ /* 0x001fe200078e0216 */
[----:B------:R-:W-:Y:S04]  /*5f40*/  BSSY B1, `(.L_x_247) ;  /* 0x0000006000017945 */ /* 0x000fe80003800000 */
[----:B------:R0:W-:Y:S01]  /*5f50*/  @!P5 STG.E.U8 desc[UR36][R6.64+0x50], R9 ;  /* 0x000050090600d986 */ /* 0x0001e2000c101124 */
[----:B------:R-:W-:Y:S05]  /*5f60*/  @P1 BRA `(.L_x_248) ;  /* 0x00000000000c1947 */ /* 0x000fea0003800000 */
[----:B--2---:R-:W0:Y:S02]  /*5f70*/  LDG.E.U8 R157, desc[UR36][R4.64+0x51] ;  /* 0x00005124049d7981 */ /* 0x004e24000c1e1100 */
[----:B0-----:R-:W-:-:S05]  /*5f80*/  PRMT R9, R157, 0x8880, RZ ;  /* 0x000088809d097816 */ /* 0x001fca00000000ff */
[----:B------:R-:W-:-:S07]  /*5f90*/  IMAD R22, R9, R156, RZ ;  /* 0x0000009c09167224 */ /* 0x000fce00078e02ff */
.L_x_248:
[----:B------:R-:W-:Y:S05]  /*5fa0*/  BSYNC B1 ;  /* 0x0000000000017941 */ /* 0x000fea0003800000 */
.L_x_247:
        /* <DEDUP_REMOVED lines=11> */
.L_x_250:
[----:B------:R-:W-:Y:S05]  /*6060*/  BSYNC B1 ;  /* 0x0000000000017941 */ /* 0x000fea0003800000 */
.L_x_249:
[----:B0-----:R-:W-:Y:S01]  /*6070*/  @!P4 IMAD R9, R66, R155, R22 ;  /* 0x0000009b4209c224 */ /* 0x001fe200078e0216 */
[----:B------:R-:W-:Y:S04]  /*6080*/  BSSY B1, `(.L_x_251) ;  /* 0x0000006000017945 */ /* 0x000fe80003800000 */
[----:B------:R0:W-:Y:S01]  /*6090*/  @!P4 STG.E.U8 desc[UR36][R10.64+0x50], R9 ;  /* 0x000050090a00c986 */ /* 0x0001e2000c101124 */
[----:B------:R-:W-:Y:S05]  /*60a0*/  @P3 BRA `(.L_x_252) ;  /* 0x00000000000c3947 */ /* 0x000fea0003800000 */
[----:B--2---:R-:W0:Y:S02]  /*60b0*/  LDG.E.U8 R157, desc[UR36][R12.64+0x51] ;  /* 0x000051240c9d7981 */ /* 0x004e24000c1e1100 */
[----:B0-----:R-:W-:-:S05]  /*60c0*/  PRMT R9, R157, 0x8880, RZ ;  /* 0x000088809d097816 */ /* 0x001fca00000000ff */
[----:B------:R-:W-:-:S07]  /*60d0*/  IMAD R22, R9, R156, RZ ;  /* 0x0000009c09167224 */ /* 0x000fce00078e02ff */
.L_x_252:
[----:B------:R-:W-:Y:S05]  /*60e0*/  BSYNC B1 ;  /* 0x0000000000017941 */ /* 0x000fea0003800000 */
.L_x_251:
[----:B------:R-:W-:Y:S01]  /*60f0*/  @!P3 IMAD R67, R67, R155, R22 ;  /* 0x0000009b4343b224 */ /* 0x000fe200078e0216 */
[----:B------:R-:W-:Y:S04]  /*6100*/  BSSY B1, `(.L_x_253) ;  /* 0x0000006000017945 */ /* 0x000fe80003800000 */
[----:B------:R0:W-:Y:S01]  /*6110*/  @!P3 STG.E.U8 desc[UR36][R10.64+0x51], R67 ;  /* 0x000051430a00b986 */ /* 0x0001e2000c101124 */
[----:B------:R-:W-:Y:S05]  /*6120*/  @P5 BRA `(.L_x_254) ;  /* 0x00000000000c5947 */ /* 0x000fea0003800000 */
[----:B--2---:R-:W0:Y:S02]  /*6130*/  LDG.E.U8 R157, desc[UR36][R4.64+0x58] ;  /* 0x00005824049d7981 */ /* 0x004e24000c1e1100 */
[----:B0-----:R-:W-:-:S05]  /*6140*/  PRMT R9, R157, 0x8880, RZ ;  /* 0x000088809d097816 */ /* 0x001fca00000000ff */
[----:B------:R-:W-:-:S07]  /*6150*/  IMAD R22, R9, R156, RZ ;  /* 0x0000009c09167224 */ /* 0x000fce00078e02ff */
.L_x_254:
[----:B------:R-:W-:Y:S05]  /*6160*/  BSYNC B1 ;  /* 0x0000000000017941 */ /* 0x000fea0003800000 */
.L_x_253:
[----:B0-----:R-:W-:Y:S01]  /*6170*/  @!P5 IMAD R9, R68, R155, R22 ;  /* 0x0000009b4409d224 */ /* 0x001fe200078e0216 */
[----:B------:R-:W-:Y:S04]  /*6180*/  BSSY B1, `(.L_x_255) ;  /* 0x0000006000017945 */ /* 0x000fe80003800000 */
[----:B------:R0:W-:Y:S01]  /*6190*/  @!P5 STG.E.U8 desc[UR36][R6.64+0x58], R9 ;  /* 0x000058090600d986 */ /* 0x0001e2000c101124 */
[----:B------:R-:W-:Y:S05]  /*61a0*/  @P1 BRA `(.L_x_256) ;  /* 0x00000000000c1947 */ /* 0x000fea0003800000 */
[----:B--2---:R-:W0:Y:S02]  /*61b0*/  LDG.E.U8 R157, desc[UR36][R4.64+0x59] ;  /* 0x00005924049d7981 */ /* 0x004e24000c1e1100 */
[----:B0-----:R-:W-:-:S05]  /*61c0*/  PRMT R9, R157, 0x8880, RZ ;  /* 0x000088809d097816 */ /* 0x001fca00000000ff */
[----:B------:R-:W-:-:S07]  /*61d0*/  IMAD R22, R9, R156, RZ ;  /* 0x0000009c09167224 */ /* 0x000fce00078e02ff */
.L_x_256:
[----:B------:R-:W-:Y:S05]  /*61e0*/  BSYNC B1 ;  /* 0x0000000000017941 */ /* 0x000fea0003800000 */
.L_x_255:
        /* <DEDUP_REMOVED lines=11> */
.L_x_258:
[----:B------:R-:W-:Y:S05]  /*62a0*/  BSYNC B1 ;  /* 0x0000000000017941 */ /* 0x000fea0003800000 */
.L_x_257:
[----:B0-----:R-:W-:Y:S01]  /*62b0*/  @!P4 IMAD R9, R70, R155, R22 ;  /* 0x0000009b4609c224 */ /* 0x001fe200078e0216 */
[----:B------:R-:W-:Y:S04]  /*62c0*/  BSSY B1, `(.L_x_259) ;  /* 0x0000006000017945 */ /* 0x000fe80003800000 */
[----:B------:R0:W-:Y:S01]  /*62d0*/  @!P4 STG.E.U8 desc[UR36][R10.64+0x58], R9 ;  /* 0x000058090a00c986 */ /* 0x0001e2000c101124 */
[----:B------:R-:W-:Y:S05]  /*62e0*/  @P3 BRA `(.L_x_260) ;  /* 0x00000000000c3947 */ /* 0x000fea0003800000 */
[----:B--2---:R-:W0:Y:S02]  /*62f0*/  LDG.E.U8 R157, desc[UR36][R12.64+0x59] ;  /* 0x000059240c9d7981 */ /* 0x004e24000c1e1100 */
[----:B0-----:R-:W-:-:S05]  /*6300*/  PRMT R9, R157, 0x8880, RZ ;  /* 0x000088809d097816 */ /* 0x001fca00000000ff */
[----:B------:R-:W-:-:S07]  /*6310*/  IMAD R22, R9, R156, RZ ;  /* 0x0000009c09167224 */ /* 0x000fce00078e02ff */
.L_x_260:
[----:B------:R-:W-:Y:S05]  /*6320*/  BSYNC B1 ;  /* 0x0000000000017941 */ /* 0x000fea0003800000 */
.L_x_259:
[----:B------:R-:W-:Y:S01]  /*6330*/  @!P3 IMAD R71, R71, R155, R22 ;  /* 0x0000009b4747b224 */ /* 0x000fe200078e0216 */
[----:B------:R-:W-:Y:S04]  /*6340*/  BSSY B1, `(.L_x_261) ;  /* 0x0000006000017945 */ /* 0x000fe80003800000 */
[----:B------:R0:W-:Y:S01]  /*6350*/  @!P3 STG.E.U8 desc[UR36][R10.64+0x59], R71 ;  /* 0x000059470a00b986 */ /* 0x0001e2000c101124 */
[----:B------:R-:W-:Y:S05]  /*6360*/  @P5 BRA `(.L_x_262) ;  /* 0x00000000000c5947 */ /* 0x000fea0003800000 */
[----:B--2---:R-:W0:Y:S02]  /*6370*/  LDG.E.U8 R157, desc[UR36][R4.64+0x60] ;  /* 0x00006024049d7981 */ /* 0x004e24000c1e1100 */
[----:B0-----:R-:W-:-:S05]  /*6380*/  PRMT R9, R157, 0x8880, RZ ;  /* 0x000088809d097816 */ /* 0x001fca00000000ff */
[----:B------:R-:W-:-:S07]  /*6390*/  IMAD R22, R9, R156, RZ ;  /* 0x0000009c09167224 */ /* 0x000fce00078e02ff */
.L_x_262:
[----:B------:R-:W-:Y:S05]  /*63a0*/  BSYNC B1 ;  /* 0x0000000000017941 */ /* 0x000fea0003800000 */
.L_x_261:
[----:B0-----:R-:W-:Y:S01]  /*63b0*/  @!P5 IMAD R9, R72, R155, R22 ;  /* 0x0000009b4809d224 */ /* 0x001fe200078e0216 */
[----:B------:R-:W-:Y:S04]  /*63c0*/  BSSY B1, `(.L_x_263) ;  /* 0x0000006000017945 */ /* 0x000fe80003800000 */
[----:B------:R0:W-:Y:S01]  /*63d0*/  @!P5 STG.E.U8 desc[UR36][R6.64+0x60], R9 ;  /* 0x000060090600d986 */ /* 0x0001e2000c101124 */
[----:B------:R-:W-:Y:S05]  /*63e0*/  @P1 BRA `(.L_x_264) ;  /* 0x00000000000c1947 */ /* 0x000fea0003800000 */
[----:B--2---:R-:W0:Y:S02]  /*63f0*/  LDG.E.U8 R157, desc[UR36][R4.64+0x61] ;  /* 0x00006124049d7981 */ /* 0x004e24000c1e1100 */
[----:B0-----:R-:W-:-:S05]  /*6400*/  PRMT R9, R157, 0x8880, RZ ;  /* 0x000088809d097816 */ /* 0x001fca00000000ff */
[----:B------:R-:W-:-:S07]  /*6410*/  IMAD R22, R9, R156, RZ ;  /* 0x0000009c09167224 */ /* 0x000fce00078e02ff */
.L_x_264:
[----:B------:R-:W-:Y:S05]  /*6420*/  BSYNC B1 ;  /* 0x0000000000017941 */ /* 0x000fea0003800000 */
.L_x_263:
        /* <DEDUP_REMOVED lines=11> */
.L_x_266:
[----:B------:R-:W-:Y:S05]  /*64e0*/  BSYNC B1 ;  /* 0x0000000000017941 */ /* 0x000fea0003800000 */
.L_x_265:
[----:B0-----:R-:W-:Y:S01]  /*64f0*/  @!P4 IMAD R9, R74, R155, R22 ;  /* 0x0000009b4a09c224 */ /* 0x001fe200078e0216 */
[----:B------:R-:W-:Y:S04]  /*6500*/  BSSY B1, `(.L_x_267) ;  /* 0x0000006000017945 */ /* 0x000fe80003800000 */
[----:B------:R0:W-:Y:S01]  /*6510*/  @!P4 STG.E.U8 desc[UR36][R10.64+0x60], R9 ;  /* 0x000060090a00c986 */ /* 0x0001e2000c101124 */
[----:B------:R-:W-:Y:S05]  /*6520*/  @P3 BRA `(.L_x_268) ;  /* 0x00000000000c3947 */ /* 0x000fea0003800000 */
[----:B--2---:R-:W0:Y:S02]  /*6530*/  LDG.E.U8 R157, desc[UR36][R12.64+0x61] ;  /* 0x000061240c9d7981 */ /* 0x004e24000c1e1100 */
[----:B0-----:R-:W-:-:S05]  /*6540*/  PRMT R9, R157, 0x8880, RZ ;  /* 0x000088809d097816 */ /* 0x001fca00000000ff */
[----:B------:R-:W-:-:S07]  /*6550*/  IMAD R22, R9, R156, RZ ;  /* 0x0000009c09167224 */ /* 0x000fce00078e02ff */
.L_x_268:
[----:B------:R-:W-:Y:S05]  /*6560*/  BSYNC B1 ;  /* 0x0000000000017941 */ /* 0x000fea0003800000 */
.L_x_267:
[----:B------:R-:W-:Y:S01]  /*6570*/  @!P3 IMAD R75, R75, R155, R22 ;  /* 0x0000009b4b4bb224 */ /* 0x000fe200078e0216 */
[----:B------:R-:W-:Y:S04]  /*6580*/  BSSY B1, `(.L_x_269) ;  /* 0x0000006000017945 */ /* 0x000fe80003800000 */
[----:B------:R0:W-:Y:S01]  /*6590*/  @!P3 STG.E.U8 desc[UR36][R10.64+0x61], R75 ;  /* 0x0000614b0a00b986 */ /* 0x0001e2000c101124 */
[----:B------:R-:W-:Y:S05]  /*65a0*/  @P5 BRA `(.L_x_270) ;  /* 0x00000000000c5947 */ /* 0x000fea0003800000 */
[----:B--2---:R-:W0:Y:S02]  /*65b0*/  LDG.E.U8 R157, desc[UR36][R4.64+0x68] ;  /* 0x00006824049d7981 */ /* 0x004e24000c1e1100 */
[----:B0-----:R-:W-:-:S05]  /*65c0*/  PRMT R9, R157, 0x8880, RZ ;  /* 0x000088809d097816 */ /* 0x001fca00000000ff */
[----:B------:R-:W-:-:S07]  /*65d0*/  IMAD R22, R9, R156, RZ ;  /* 0x0000009c09167224 */ /* 0x000fce00078e02ff */
.L_x_270:
[----:B------:R-:W-:Y:S05]  /*65e0*/  BSYNC B1 ;  /* 0x0000000000017941 */ /* 0x000fea0003800000 */
.L_x_269:
[----:B0-----:R-:W-:Y:S01]  /*65f0*/  @!P5 IMAD R9, R76, R155, R22 ;  /* 0x0000009b4c09d224 */ /* 0x001fe200078e0216 */
[----:B------:R-:W-:Y:S04]  /*6600*/  BSSY B1, `(.L_x_271) ;  /* 0x0000006000017945 */ /* 0x000fe80003800000 */
[----:B------:R0:W-:Y:S01]  /*6610*/  @!P5 STG.E.U8 desc[UR36][R6.64+0x68], R9 ;  /* 0x000068090600d986 */ /* 0x0001e2000c101124 */
[----:B------:R-:W-:Y:S05]  /*6620*/  @P1 BRA `(.L_x_272) ;  /* 0x00000000000c1947 */ /* 0x000fea0003800000 */
[----:B--2---:R-:W0:Y:S02]  /*6630*/  LDG.E.U8 R157, desc[UR36][R4.64+0x69] ;  /* 0x00006924049d7981 */ /* 0x004e24000c1e1100 */
[----:B0-----:R-:W-:-:S05]  /*6640*/  PRMT R9, R157, 0x8880, RZ ;  /* 0x000088809d097816 */ /* 0x001fca00000000ff */
[----:B------:R-:W-:-:S07]  /*6650*/  IMAD R22, R9, R156, RZ ;  /* 0x0000009c09167224 */ /* 0x000fce00078e02ff */
.L_x_272:
[----:B------:R-:W-:Y:S05]  /*6660*/  BSYNC B1 ;  /* 0x0000000000017941 */ /* 0x000fea0003800000 */
.L_x_271:
        /* <DEDUP_REMOVED lines=11> */
.L_x_274:
[----:B------:R-:W-:Y:S05]  /*6720*/  BSYNC B1 ;  /* 0x0000000000017941 */ /* 0x000fea0003800000 */
.L_x_273:
[----:B0-----:R-:W-:Y:S01]  /*6730*/  @!P4 IMAD R9, R78, R155, R22 ;  /* 0x0000009b4e09c224 */ /* 0x001fe200078e0216 */
[----:B------:R-:W-:Y:S04]  /*6740*/  BSSY B1, `(.L_x_275) ;  /* 0x0000006000017945 */ /* 0x000fe80003800000 */
[----:B------:R0:W-:Y:S01]  /*6750*/  @!P4 STG.E.U8 desc[UR36][R10.64+0x68], R9 ;  /* 0x000068090a00c986 */ /* 0x0001e2000c101124 */
[----:B------:R-:W-:Y:S05]  /*6760*/  @P3 BRA `(.L_x_276) ;  /* 0x00000000000c3947 */ /* 0x000fea0003800000 */
[----:B--2---:R-:W0:Y:S02]  /*6770*/  LDG.E.U8 R157, desc[UR36][R12.64+0x69] ;  /* 0x000069240c9d7981 */ /* 0x004e24000c1e1100 */
[----:B0-----:R-:W-:-:S05]  /*6780*/  PRMT R9, R157, 0x8880, RZ ;  /* 0x000088809d097816 */ /* 0x001fca00000000ff */
[----:B------:R-:W-:-:S07]  /*6790*/  IMAD R22, R9, R156, RZ ;  /* 0x0000009c09167224 */ /* 0x000fce00078e02ff */
.L_x_276:
[----:B------:R-:W-:Y:S05]  /*67a0*/  BSYNC B1 ;  /* 0x0000000000017941 */ /* 0x000fea0003800000 */
.L_x_275:
[----:B------:R-:W-:Y:S01]  /*67b0*/  @!P3 IMAD R79, R79, R155, R22 ;  /* 0x0000009b4f4fb224 */ /* 0x000fe200078e0216 */
[----:B------:R-:W-:Y:S04]  /*67c0*/  BSSY B1, `(.L_x_277) ;  /* 0x0000006000017945 */ /* 0x000fe80003800000 */
[----:B------:R0:W-:Y:S01]  /*67d0*/  @!P3 STG.E.U8 desc[UR36][R10.64+0x69], R79 ;  /* 0x0000694f0a00b986 */ /* 0x0001e2000c101124 */
[----:B------:R-:W-:Y:S05]  /*67e0*/  @P5 BRA `(.L_x_278) ;  /* 0x00000000000c5947 */ /* 0x000fea0003800000 */
[----:B--2---:R-:W0:Y:S02]  /*67f0*/  LDG.E.U8 R157, desc[UR36][R4.64+0x70] ;  /* 0x00007024049d7981 */ /* 0x004e24000c1e1100 */
[----:B0-----:R-:W-:-:S05]  /*6800*/  PRMT R9, R157, 0x8880, RZ ;  /* 0x000088809d097816 */ /* 0x001fca00000000ff */
[----:B------:R-:W-:-:S07]  /*6810*/  IMAD R22, R9, R156, RZ ;  /* 0x0000009c09167224 */ /* 0x000fce00078e02ff */
.L_x_278:
[----:B------:R-:W-:Y:S05]  /*6820*/  BSYNC B1 ;  /* 0x0000000000017941 */ /* 0x000fea0003800000 */
.L_x_277:
[----:B0-----:R-:W-:Y:S01]  /*6830*/  @!P5 IMAD R9, R80, R155, R22 ;  /* 0x0000009b5009d224 */ /* 0x001fe200078e0216 */
[----:B------:R-:W-:Y:S04]  /*6840*/  BSSY B1, `(.L_x_279) ;  /* 0x0000006000017945 */ /* 0x000fe80003800000 */
[----:B------:R0:W-:Y:S01]  /*6850*/  @!P5 STG.E.U8 desc[UR36][R6.64+0x70], R9 ;  /* 0x000070090600d986 */ /* 0x0001e2000c101124 */
[----:B------:R-:W-:Y:S05]  /*6860*/  @P1 BRA `(.L_x_280) ;  /* 0x00000000000c1947 */ /* 0x000fea0003800000 */
[----:B--2---:R-:W0:Y:S02]  /*6870*/  LDG.E.U8 R157, desc[UR36][R4.64+0x71] ;  /* 0x00007124049d7981 */ /* 0x004e24000c1e1100 */
[----:B0-----:R-:W-:-:S05]  /*6880*/  PRMT R9, R157, 0x8880, RZ ;  /* 0x000088809d097816 */ /* 0x001fca00000000ff */
[----:B------:R-:W-:-:S07]  /*6890*/  IMAD R22, R9, R156, RZ ;  /* 0x0000009c09167224 */ /* 0x000fce00078e02ff */
.L_x_280:
[----:B------:R-:W-:Y:S05]  /*68a0*/  BSYNC B1 ;  /* 0x0000000000017941 */ /* 0x000fea0003800000 */
.L_x_279:
[----:B------:R-:W-:Y:S01]  /*68b0*/  ISETP.LT.OR P4, PT, R3, 0x71, !P0 ;  /* 0x000000710300780c */ /* 0x000fe20004781670 */
[----:B------:R-:W-:Y:S01]  /*68c0*/  @!P1 IMAD R81, R81, R155, R22 ;  /* 0x0000009b51519224 */ /* 0x000fe200078e0216 */
[----:B------:R-:W-:Y:S01]  /*68d0*/  BSSY B1, `(.L_x_281) ;  /* 0x000000a000017945 */ /* 0x000fe20003800000 */
[C---:B------:R-:W-:Y:S02]  /*68e0*/  ISETP.LT.OR P3, PT, R3.reuse, 0x72, !P0 ;  /* 0x000000720300780c */ /* 0x040fe40004761670 */
        /* <DEDUP_REMOVED lines=8> */
.L_x_282:
[----:B------:R-:W-:Y:S05]  /*6970*/  BSYNC B1 ;  /* 0x0000000000017941 */ /* 0x000fea0003800000 */
.L_x_281:
[----:B0-----:R-:W-:Y:S01]  /*6980*/  @!P4 IMAD R9, R82, R155, R22 ;  /* 0x0000009b5209c224 */ /* 0x001fe200078e0216 */
[----:B------:R-:W-:Y:S04]  /*6990*/  BSSY B1, `(.L_x_283) ;  /* 0x0000006000017945 */ /* 0x000fe80003800000 */
[----:B------:R0:W-:Y:S01]  /*69a0*/  @!P4 STG.E.U8 desc[UR36][R10.64+0x70], R9 ;  /* 0x000070090a00c986 */ /* 0x0001e2000c101124 */
[----:B------:R-:W-:Y:S05]  /*69b0*/  @P3 BRA `(.L_x_284) ;  /* 0x00000000000c3947 */ /* 0x000fea0003800000 */
[----:B--2---:R-:W0:Y:S02]  /*69c0*/  LDG.E.U8 R157, desc[UR36][R12.64+0x71] ;  /* 0x000071240c9d7981 */ /* 0x004e24000c1e1100 */
[----:B0-----:R-:W-:-:S05]  /*69d0*/  PRMT R9, R157, 0x8880, RZ ;  /* 0x000088809d097816 */ /* 0x001fca00000000ff */
[----:B------:R-:W-:-:S07]  /*69e0*/  IMAD R22, R9, R156, RZ ;  /* 0x0000009c09167224 */ /* 0x000fce00078e02ff */
.L_x_284:
[----:B------:R-:W-:Y:S05]  /*69f0*/  BSYNC B1 ;  /* 0x0000000000017941 */ /* 0x000fea0003800000 */
.L_x_283:
[----:B------:R-:W-:Y:S01]  /*6a00*/  @!P3 IMAD R83, R83, R155, R22 ;  /* 0x0000009b5353b224 */ /* 0x000fe200078e0216 */
[----:B------:R-:W-:Y:S04]  /*6a10*/  BSSY B1, `(.L_x_285) ;  /* 0x0000006000017945 */ /* 0x000fe80003800000 */
[----:B------:R0:W-:Y:S01]  /*6a20*/  @!P3 STG.E.U8 desc[UR36][R10.64+0x71], R83 ;  /* 0x000071530a00b986 */ /* 0x0001e2000c101124 */
[----:B------:R-:W-:Y:S05]  /*6a30*/  @P1 BRA `(.L_x_286) ;  /* 0x00000000000c1947 */ /* 0x000fea0003800000 */
[----:B--2---:R-:W0:Y:S02]  /*6a40*/  LDG.E.U8 R157, desc[UR36][R4.64+0x78] ;  /* 0x00007824049d7981 */ /* 0x004e24000c1e1100 */
[----:B0-----:R-:W-:-:S05]  /*6a50*/  PRMT R9, R157, 0x8880, RZ ;  /* 0x000088809d097816 */ /* 0x001fca00000000ff */
[----:B------:R-:W-:-:S07]  /*6a60*/  IMAD R22, R9, R156, RZ ;  /* 0x0000009c09167224 */ /* 0x000fce00078e02ff */
.L_x_286:
[----:B------:R-:W-:Y:S05]  /*6a70*/  BSYNC B1 ;  /* 0x0000000000017941 */ /* 0x000fea0003800000 */
.L_x_285:
[----:B0-----:R-:W-:Y:S01]  /*6a80*/  @!P1 IMAD R9, R84, R155, R22 ;  /* 0x0000009b54099224 */ /* 0x001fe200078e0216 */
[----:B------:R-:W-:Y:S04]  /*6a90*/  BSSY B1, `(.L_x_287) ;  /* 0x0000006000017945 */ /* 0x000fe80003800000 */
[----:B------:R0:W-:Y:S01]  /*6aa0*/  @!P1 STG.E.U8 desc[UR36][R6.64+0x78], R9 ;  /* 0x0000780906009986 */ /* 0x0001e2000c101124 */
[----:B------:R-:W-:Y:S05]  /*6ab0*/  @P2 BRA `(.L_x_288) ;  /* 0x00000000000c2947 */ /* 0x000fea0003800000 */
[----:B--2---:R-:W0:Y:S02]  /*6ac0*/  LDG.E.U8 R157, desc[UR36][R4.64+0x79] ;  /* 0x00007924049d7981 */ /* 0x004e24000c1e1100 */
[----:B0-----:R-:W-:-:S05]  /*6ad0*/  PRMT R9, R157, 0x8880, RZ ;  /* 0x000088809d097816 */ /* 0x001fca00000000ff */
[----:B------:R-:W-:-:S07]  /*6ae0*/  IMAD R22, R9, R156, RZ ;  /* 0x0000009c09167224 */ /* 0x000fce00078e02ff */
.L_x_288:
[----:B------:R-:W-:Y:S05]  /*6af0*/  BSYNC B1 ;  /* 0x0000000000017941 */ /* 0x000fea0003800000 */
.L_x_287:
[----:B------:R-:W-:Y:S01]  /*6b00*/  @!P2 IMAD R85, R85, R155, R22 ;  /* 0x0000009b5555a224 */ /* 0x000fe200078e0216 */
[----:B------:R-:W-:Y:S04]  /*6b10*/  BSSY B1, `(.L_x_289) ;  /* 0x0000006000017945 */ /* 0x000fe80003800000 */
[----:B------:R0:W-:Y:S01]  /*6b20*/  @!P2 STG.E.U8 desc[UR36][R6.64+0x79], R85 ;  /* 0x000079550600a986 */ /* 0x0001e2000c101124 */
[----:B------:R-:W-:Y:S05]  /*6b30*/  @P5 BRA `(.L_x_290) ;  /* 0x00000000000c5947 */ /* 0x000fea0003800000 */
[----:B--2---:R-:W2:Y:S02]  /*6b40*/  LDG.E.U8 R157, desc[UR36][R12.64+0x78] ;  /* 0x000078240c9d7981 */ /* 0x004ea4000c1e1100 */
[----:B--2---:R-:W-:-:S05]  /*6b50*/  PRMT R5, R157, 0x8880, RZ ;  /* 0x000088809d057816 */ /* 0x004fca00000000ff */
[----:B------:R-:W-:-:S07]  /*6b60*/  IMAD R22, R5, R156, RZ ;  /* 0x0000009c05167224 */ /* 0x000fce00078e02ff */
.L_x_290:
[----:B------:R-:W-:Y:S05]  /*6b70*/  BSYNC B1 ;  /* 0x0000000000017941 */ /* 0x000fea0003800000 */
.L_x_289:
[----:B------:R-:W-:Y:S01]  /*6b80*/  @!P5 IMAD R5, R86, R155, R22 ;  /* 0x0000009b5605d224 */ /* 0x000fe200078e0216 */
[----:B------:R-:W-:Y:S01]  /*6b90*/  ISETP.LT.OR P0, PT, R3, 0x7a, !P0 ;  /* 0x0000007a0300780c */ /* 0x000fe20004701670 */
[----:B------:R-:W-:Y:S03]  /*6ba0*/  BSSY B1, `(.L_x_291) ;  /* 0x0000006000017945 */ /* 0x000fe60003800000 */
[----:B------:R0:W-:Y:S09]  /*6bb0*/  @!P5 STG.E.U8 desc[UR36][R10.64+0x78], R5 ;  /* 0x000078050a00d986 */ /* 0x0001f2000c101124 */
[----:B------:R-:W-:Y:S05]  /*6bc0*/  @P0 BRA `(.L_x_292) ;  /* 0x00000000000c0947 */ /* 0x000fea0003800000 */
[----:B--2---:R-:W2:Y:S02]  /*6bd0*/  LDG.E.U8 R157, desc[UR36][R12.64+0x79] ;  /* 0x000079240c9d7981 */ /* 0x004ea4000c1e1100 */
[----:B--2---:R-:W-:-:S05]  /*6be0*/  PRMT R3, R157, 0x8880, RZ ;  /* 0x000088809d037816 */ /* 0x004fca00000000ff */
[----:B------:R-:W-:-:S07]  /*6bf0*/  IMAD R22, R3, R156, RZ ;  /* 0x0000009c03167224 */ /* 0x000fce00078e02ff */
.L_x_292:
[----:B------:R-:W-:Y:S05]  /*6c00*/  BSYNC B1 ;  /* 0x0000000000017941 */ /* 0x000fea0003800000 */
.L_x_291:
[----:B------:R-:W-:Y:S01]  /*6c10*/  IMAD R87, R87, R155, R22 ;  /* 0x0000009b57577224 */ /* 0x000fe200078e0216 */
[----:B------:R-:W-:Y:S06]  /*6c20*/  @P0 BRA `(.L_x_293) ;  /* 0x0000001800180947 */ /* 0x000fec0003800000 */
[----:B------:R0:W-:Y:S01]  /*6c30*/  STG.E.U8 desc[UR36][R10.64+0x79], R87 ;  /* 0x000079570a007986 */ /* 0x0001e2000c101124 */
[----:B------:R-:W-:Y:S05]  /*6c40*/  BRA `(.L_x_293) ;  /* 0x0000001800107947 */ /* 0x000fea0003800000 */
.L_x_36:
[C---:B------:R-:W-:Y:S02]  /*6c50*/  ISETP.GE.AND P2, PT, R0.reuse, 0x1, PT ;  /* 0x000000010000780c */ /* 0x040fe40003f46270 */
[----:B------:R-:W-:Y:S02]  /*6c60*/  ISETP.GE.AND P0, PT, R0, 0x9, PT ;  /* 0x000000090000780c */ /* 0x000fe40003f06270 */
[C---:B------:R-:W-:Y:S02]  /*6c70*/  ISETP.LT.OR P3, PT, R3.reuse, 0x1, !P2 ;  /* 0x000000010300780c */ /* 0x040fe40005761670 */
[C---:B------:R-:W-:Y:S02]  /*6c80*/  ISETP.LT.OR P5, PT, R3.reuse, 0x2, !P2 ;  /* 0x000000020300780c */ /* 0x040fe400057a1670 */
[C---:B------:R-:W-:Y:S02]  /*6c90*/  ISETP.LT.OR P1, PT, R3.reuse, 0x1, !P0 ;  /* 0x000000010300780c */ /* 0x040fe40004721670 */
[----:B------:R-:W-:-:S07]  /*6ca0*/  ISETP.LT.OR P4, PT, R3, 0x2, !P0 ;  /* 0x000000020300780c */ /* 0x000fce0004781670 */
[-C--:B------:R-:W-:Y:S02]  /*6cb0*/  @!P3 IMAD R5, R88, R155.reuse, RZ ;  /* 0x0000009b5805b224 */ /* 0x080fe400078e02ff */
[-C--:B------:R-:W-:Y:S02]  /*6cc0*/  @!P5 IMAD R89, R89, R155.reuse, RZ ;  /* 0x0000009b5959d224 */ /* 0x080fe400078e02ff */
[-C--:B------:R-:W-:Y:S01]  /*6cd0*/  @!P1 IMAD R13, R90, R155.reuse, RZ ;  /* 0x0000009b5a0d9224 */ /* 0x080fe200078e02ff */
[----:B------:R0:W-:Y:S01]  /*6ce0*/  @!P3 STG.E.U8 desc[UR36][R160.64], R5 ;  /* 0x00000005a000b986 */ /* 0x0001e2000c101124 */
[----:B------:R-:W-:Y:S01]  /*6cf0*/  ISETP.LT.OR P3, PT, R3, 0x9, !P2 ;  /* 0x000000090300780c */ /* 0x000fe20005761670 */
[----:B------:R-:W-:Y:S02]  /*6d00*/  @!P4 IMAD R91, R91, R155, RZ ;  /* 0x0000009b5b5bc224 */ /* 0x000fe400078e02ff */
[----:B------:R-:W-:Y:S01]  /*6d10*/  @!P5 STG.E.U8 desc[UR36][R160.64+0x1], R89 ;  /* 0x00000159a000d986 */ /* 0x000fe2000c101124 */
[----:B------:R-:W-:-:S03]  /*6d20*/  ISETP.LT.OR P5, PT, R3, 0xa, !P2 ;  /* 0x0000000a0300780c */ /* 0x000fc600057a1670 */
[----:B------:R1:W-:Y:S01]  /*6d30*/  @!P1 STG.E.U8 desc[UR36][R8.64], R13 ;  /* 0x0000000d08009986 */ /* 0x0003e2000c101124 */
[----:B------:R-:W-:-:S03]  /*6d40*/  ISETP.LT.OR P1, PT, R3, 0x9, !P0 ;  /* 0x000000090300780c */ /* 0x000fc60004721670 */
[----:B------:R-:W-:Y:S01]  /*6d50*/  @!P4 STG.E.U8 desc[UR36][R8.64+0x1], R91 ;  /* 0x0000015b0800c986 */ /* 0x000fe2000c101124 */
[----:B------:R-:W-:Y:S01]  /*6d60*/  ISETP.LT.OR P4, PT, R3, 0xa, !P0 ;  /* 0x0000000a0300780c */ /* 0x000fe20004781670 */
[----:B------:R-:W-:-:S04]  /*6d70*/  @!P3 IMAD R15, R92, R155, RZ ;  /* 0x0000009b5c0fb224 */ /* 0x000fc800078e02ff */
[-C--:B------:R-:W-:Y:S01]  /*6d80*/  @!P5 IMAD R93, R93, R155.reuse, RZ ;  /* 0x0000009b5d5dd224 */ /* 0x080fe200078e02ff */
[----:B------:R3:W-:Y:S01]  /*6d90*/  @!P3 STG.E.U8 desc[UR36][R160.64+0x8], R15 ;  /* 0x0000080fa000b986 */ /* 0x0007e2000c101124 */
[C---:B------:R-:W-:Y:S02]  /*6da0*/  ISETP.LT.OR P3, PT, R3.reuse, 0x11, !P2 ;  /* 0x000000110300780c */ /* 0x040fe40005761670 */
[-C--:B0-----:R-:W-:Y:S01]  /*6db0*/  @!P1 IMAD R5, R94, R155.reuse, RZ ;  /* 0x0000009b5e059224 */ /* 0x081fe200078e02ff */
[----:B------:R-:W-:Y:S01]  /*6dc0*/  @!P5 STG.E.U8 desc[UR36][R160.64+0x9], R93 ;  /* 0x0000095da000d986 */ /* 0x000fe2000c101124 */
[----:B------:R-:W-:Y:S02]  /*6dd0*/  ISETP.LT.OR P5, PT, R3, 0x12, !P2 ;  /* 0x000000120300780c */ /* 0x000fe400057a1670 */
[----:B------:R-:W-:Y:S01]  /*6de0*/  @!P4 IMAD R95, R95, R155, RZ ;  /* 0x0000009b5f5fc224 */ /* 0x000fe200078e02ff */
[----:B------:R0:W-:Y:S01]  /*6df0*/  @!P1 STG.E.U8 desc[UR36][R8.64+0x8], R5 ;  /* 0x0000080508009986 */ /* 0x0001e2000c101124 */
[----:B------:R-:W-:-:S03]  /*6e00*/  ISETP.LT.OR P1, PT, R3, 0x11, !P0 ;  /* 0x000000110300780c */ /* 0x000fc60004721670 */
[----:B------:R-:W-:Y:S01]  /*6e10*/  @!P4 STG.E.U8 desc[UR36][R8.64+0x9], R95 ;  /* 0x0000095f0800c986 */ /* 0x000fe2000c101124 */
[----:B------:R-:W-:Y:S01]  /*6e20*/  ISETP.LT.OR P4, PT, R3, 0x12, !P0 ;  /* 0x000000120300780c */ /* 0x000fe20004781670 */
[----:B-1----:R-:W-:-:S04]  /*6e30*/  @!P3 IMAD R13, R96, R155, RZ ;  /* 0x0000009b600db224 */ /* 0x002fc800078e02ff */
[-C--:B------:R-:W-:Y:S01]  /*6e40*/  @!P5 IMAD R97, R97, R155.reuse, RZ ;  /* 0x0000009b6161d224 */ /* 0x080fe200078e02ff */
[----:B------:R1:W-:Y:S01]  /*6e50*/  @!P3 STG.E.U8 desc[UR36][R160.64+0x10], R13 ;  /* 0x0000100da000b986 */ /* 0x0003e2000c101124 */
[C---:B------:R-:W-:Y:S02]  /*6e60*/  ISETP.LT.OR P3, PT, R3.reuse, 0x19, !P2 ;  /* 0x000000190300780c */ /* 0x040fe40005761670 */
[-C--:B---3--:R-:W-:Y:S01]  /*6e70*/  @!P1 IMAD R15, R98, R155.reuse, RZ ;  /* 0x0000009b620f9224 */ /* 0x088fe200078e02ff */
[----:B------:R-:W-:Y:S01]  /*6e80*/  @!P5 STG.E.U8 desc[UR36][R160.64+0x11], R97 ;  /* 0x00001161a000d986 */ /* 0x000fe2000c101124 */
[----:B------:R-:W-:Y:S02]  /*6e90*/  ISETP.LT.OR P5, PT, R3, 0x1a, !P2 ;  /* 0x0000001a0300780c */ /* 0x000fe400057a1670 */
[----:B------:R-:W-:Y:S01]  /*6ea0*/  @!P4 IMAD R99, R99, R155, RZ ;  /* 0x0000009b6363c224 */ /* 0x000fe200078e02ff */
[----:B------:R3:W-:Y:S01]  /*6eb0*/  @!P1 STG.E.U8 desc[UR36][R8.64+0x10], R15 ;  /* 0x0000100f08009986 */ /* 0x0007e2000c101124 */
[----:B------:R-:W-:-:S03]  /*6ec0*/  ISETP.LT.OR P1, PT, R3, 0x19, !P0 ;  /* 0x000000190300780c */ /* 0x000fc60004721670 */
[----:B------:R-:W-:Y:S01]  /*6ed0*/  @!P4 STG.E.U8 desc[UR36][R8.64+0x11], R99 ;  /* 0x000011630800c986 */ /* 0x000fe2000c101124 */
[----:B------:R-:W-:Y:S01]  /*6ee0*/  ISETP.LT.OR P4, PT, R3, 0x1a, !P0 ;  /* 0x0000001a0300780c */ /* 0x000fe20004781670 */
[----:B0-----:R-:W-:-:S04]  /*6ef0*/  @!P3 IMAD R5, R100, R155, RZ ;  /* 0x0000009b6405b224 */ /* 0x001fc800078e02ff */
[-C--:B------:R-:W-:Y:S01]  /*6f00*/  @!P5 IMAD R101, R101, R155.reuse, RZ ;  /* 0x0000009b6565d224 */ /* 0x080fe200078e02ff */
[----:B------:R0:W-:Y:S01]  /*6f10*/  @!P3 STG.E.U8 desc[UR36][R160.64+0x18], R5 ;  /* 0x00001805a000b986 */ /* 0x0001e2000c101124 */
[C---:B------:R-:W-:Y:S02]  /*6f20*/  ISETP.LT.OR P3, PT, R3.reuse, 0x21, !P2 ;  /* 0x000000210300780c */ /* 0x040fe40005761670 */
[-C--:B-1----:R-:W-:Y:S01]  /*6f30*/  @!P1 IMAD R13, R102, R155.reuse, RZ ;  /* 0x0000009b660d9224 */ /* 0x082fe200078e02ff */
[----:B------:R-:W-:Y:S01]  /*6f40*/  @!P5 STG.E.U8 desc[UR36][R160.64+0x19], R101 ;  /* 0x00001965a000d986 */ /* 0x000fe2000c101124 */
[----:B------:R-:W-:Y:S02]  /*6f50*/  ISETP.LT.OR P5, PT, R3, 0x22, !P2 ;  /* 0x000000220300780c */ /* 0x000fe400057a1670 */
[----:B------:R-:W-:Y:S01]  /*6f60*/  @!P4 IMAD R103, R103, R155, RZ ;  /* 0x0000009b6767c224 */ /* 0x000fe200078e02ff */
[----:B------:R1:W-:Y:S01]  /*6f70*/  @!P1 STG.E.U8 desc[UR36][R8.64+0x18], R13 ;  /* 0x0000180d08009986 */ /* 0x0003e2000c101124 */
[----:B------:R-:W-:-:S03]  /*6f80*/  ISETP.LT.OR P1, PT, R3, 0x21, !P0 ;  /* 0x000000210300780c */ /* 0x000fc60004721670 */
[----:B------:R-:W-:Y:S01]  /*6f90*/  @!P4 STG.E.U8 desc[UR36][R8.64+0x19], R103 ;  /* 0x000019670800c986 */ /* 0x000fe2000c101124 */
[----:B------:R-:W-:Y:S01]  /*6fa0*/  ISETP.LT.OR P4, PT, R3, 0x22, !P0 ;  /* 0x000000220300780c */ /* 0x000fe20004781670 */
[----:B---3--:R-:W-:-:S04]  /*6fb0*/  @!P3 IMAD R15, R104, R155, RZ ;  /* 0x0000009b680fb224 */ /* 0x008fc800078e02ff */
        /* <DEDUP_REMOVED lines=128> */
[----:B------:R-:W-:-:S02]  /*77c0*/  ISETP.GE.AND P1, PT, R0, 0x81, PT ;  /* 0x000000810000780c */ /* 0x000fc40003f26270 */
[C---:B------:R-:W-:Y:S01]  /*77d0*/  ISETP.LT.OR P5, PT, R3.reuse, 0x79, !P0 ;  /* 0x000000790300780c */ /* 0x040fe200047a1670 */
[----:B------:R-:W-:Y:S01]  /*77e0*/  @!P4 STG.E.U8 desc[UR36][R8.64+0x71], R147 ;  /* 0x000071930800c986 */ /* 0x000fe2000c101124 */
[C---:B------:R-:W-:Y:S01]  /*77f0*/  ISETP.LT.OR P0, PT, R3.reuse, 0x7a, !P0 ;  /* 0x0000007a0300780c */ /* 0x040fe20004701670 */
[----:B0-----:R-:W-:Y:S01]  /*7800*/  @!P3 IMAD R5, R148, R155, RZ ;  /* 0x0000009b9405b224 */ /* 0x001fe200078e02ff */
[----:B------:R-:W-:-:S03]  /*7810*/  ISETP.LT.OR P4, PT, R3, 0x1, !P1 ;  /* 0x000000010300780c */ /* 0x000fc60004f81670 */
[----:B------:R-:W-:Y:S01]  /*7820*/  @!P2 IMAD R149, R149, R155, RZ ;  /* 0x0000009b9595a224 */ /* 0x000fe200078e02ff */
[----:B------:R0:W-:Y:S01]  /*7830*/  @!P3 STG.E.U8 desc[UR36][R160.64+0x78], R5 ;  /* 0x00007805a000b986 */ /* 0x0001e2000c101124 */
[----:B------:R-:W-:-:S03]  /*7840*/  ISETP.LT.OR P3, PT, R3, 0x2, !P1 ;  /* 0x000000020300780c */ /* 0x000fc60004f61670 */
[----:B------:R-:W-:Y:S01]  /*7850*/  @!P2 STG.E.U8 desc[UR36][R160.64+0x79], R149 ;  /* 0x00007995a000a986 */ /* 0x000fe2000c101124 */
[-C--:B-1----:R-:W-:Y:S01]  /*7860*/  @!P5 IMAD R13, R150, R155.reuse, RZ ;  /* 0x0000009b960dd224 */ /* 0x082fe200078e02ff */
[----:B------:R-:W-:Y:S01]  /*7870*/  ISETP.GE.AND P2, PT, R0, 0x89, PT ;  /* 0x000000890000780c */ /* 0x000fe20003f46270 */
[-C--:B------:R-:W-:Y:S02]  /*7880*/  @!P0 IMAD R151, R151, R155.reuse, RZ ;  /* 0x0000009b97978224 */ /* 0x080fe400078e02ff */
[----:B---3--:R-:W-:Y:S01]  /*7890*/  @!P4 IMAD R15, R24, R155, RZ ;  /* 0x0000009b180fc224 */ /* 0x008fe200078e02ff */
[----:B------:R1:W-:Y:S01]  /*78a0*/  @!P5 STG.E.U8 desc[UR36][R8.64+0x78], R13 ;  /* 0x0000780d0800d986 */ /* 0x0003e2000c101124 */
[----:B------:R-:W-:-:S03]  /*78b0*/  ISETP.LT.OR P5, PT, R3, 0x1, !P2 ;  /* 0x000000010300780c */ /* 0x000fc600057a1670 */
[----:B------:R-:W-:Y:S01]  /*78c0*/  @!P3 IMAD R25, R25, R155, RZ ;  /* 0x0000009b1919b224 */ /* 0x000fe200078e02ff */
[----:B------:R-:W-:Y:S01]  /*78d0*/  @!P0 STG.E.U8 desc[UR36][R8.64+0x79], R151 ;  /* 0x0000799708008986 */ /* 0x000fe2000c101124 */
[----:B------:R-:W-:-:S03]  /*78e0*/  ISETP.LT.OR P0, PT, R3, 0x2, !P2 ;  /* 0x000000020300780c */ /* 0x000fc60005701670 */
[----:B------:R-:W-:Y:S01]  /*78f0*/  @!P4 STG.E.U8 desc[UR36][R6.64], R15 ;  /* 0x0000000f0600c986 */ /* 0x000fe2000c101124 */
        /* <DEDUP_REMOVED lines=19> */
[-C--:B------:R-:W-:Y:S01]  /*7a30*/  @!P4 IMAD R9, R32, R155.reuse, RZ ;  /* 0x0000009b2009c224 */ /* 0x080fe200078e02ff */
        /* <DEDUP_REMOVED lines=127> */
[----:B-1----:R-:W-:-:S04]  /*8230*/  @!P5 IMAD R13, R74, R155, RZ ;  /* 0x0000009b4a0dd224 */ /* 0x002fc800078e02ff */
        /* <DEDUP_REMOVED lines=12> */
[----:B------:R-:W-:-:S04]  /*8300*/  @!P0 IMAD R9, R78, R155, RZ ;  /* 0x0000009b4e098224 */ /* 0x000fc800078e02ff */
[-C--:B------:R-:W-:Y:S01]  /*8310*/  @!P4 IMAD R79, R79, R155.reuse, RZ ;  /* 0x0000009b4f4fc224 */ /* 0x080fe200078e02ff */
[----:B------:R1:W-:Y:S01]  /*8320*/  @!P0 STG.E.U8 desc[UR36][R10.64+0x68], R9 ;  /* 0x000068090a008986 */ /* 0x0003e2000c101124 */
[----:B------:R-:W-:Y:S02]  /*8330*/  ISETP.LT.OR P0, PT, R3, 0x71, !P2 ;  /* 0x000000710300780c */ /* 0x000fe40005701670 */
[----:B------:R-:W-:Y:S01]  /*8340*/  @!P3 IMAD R81, R81, R155, RZ ;  /* 0x0000009b5151b224 */ /* 0x000fe200078e02ff */
[----:B------:R3:W-:Y:S01]  /*8350*/  @!P4 STG.E.U8 desc[UR36][R10.64+0x69], R79 ;  /* 0x0000694f0a00c986 */ /* 0x0007e2000c101124 */
[----:B------:R-:W-:-:S03]  /*8360*/  ISETP.LT.OR P4, PT, R3, 0x72, !P2 ;  /* 0x000000720300780c */ /* 0x000fc60005781670 */
[----:B------:R3:W-:Y:S01]  /*8370*/  @!P3 STG.E.U8 desc[UR36][R6.64+0x71], R81 ;  /* 0x000071510600b986 */ /* 0x0007e2000c101124 */
[C---:B------:R-:W-:Y:S02]  /*8380*/  ISETP.LT.OR P3, PT, R3.reuse, 0x79, !P1 ;  /* 0x000000790300780c */ /* 0x040fe40004f61670 */
[C---:B------:R-:W-:Y:S01]  /*8390*/  ISETP.LT.OR P1, PT, R3.reuse, 0x7a, !P1 ;  /* 0x0000007a0300780c */ /* 0x040fe20004f21670 */
[----:B------:R3:W-:Y:S01]  /*83a0*/  @!P5 STG.E.U8 desc[UR36][R6.64+0x70], R13 ;  /* 0x0000700d0600d986 */ /* 0x0007e2000c101124 */
[C---:B------:R-:W-:Y:S02]  /*83b0*/  ISETP.LT.OR P5, PT, R3.reuse, 0x79, !P2 ;  /* 0x000000790300780c */ /* 0x040fe400057a1670 */
[----:B------:R-:W-:Y:S01]  /*83c0*/  ISETP.LT.OR P2, PT, R3, 0x7a, !P2 ;  /* 0x0000007a0300780c */ /* 0x000fe20005741670 */
[-C--:B------:R-:W-:Y:S02]  /*83d0*/  @!P0 IMAD R3, R82, R155.reuse, RZ ;  /* 0x0000009b52038224 */ /* 0x080fe400078e02ff */
[----:B------:R-:W-:-:S03]  /*83e0*/  @!P4 IMAD R83, R83, R155, RZ ;  /* 0x0000009b5353c224 */ /* 0x000fc600078e02ff */
[----:B------:R3:W-:Y:S01]  /*83f0*/  @!P0 STG.E.U8 desc[UR36][R10.64+0x70], R3 ;  /* 0x000070030a008986 */ /* 0x0007e2000c101124 */
[-C--:B0-----:R-:W-:Y:S02]  /*8400*/  @!P3 IMAD R5, R84, R155.reuse, RZ ;  /* 0x0000009b5405b224 */ /* 0x081fe400078e02ff */
[-C--:B------:R-:W-:Y:S01]  /*8410*/  @!P1 IMAD R85, R85, R155.reuse, RZ ;  /* 0x0000009b55559224 */ /* 0x080fe200078e02ff */
[----:B------:R3:W-:Y:S01]  /*8420*/  @!P4 STG.E.U8 desc[UR36][R10.64+0x71], R83 ;  /* 0x000071530a00c986 */ /* 0x0007e2000c101124 */
[-C--:B-1----:R-:W-:Y:S02]  /*8430*/  @!P5 IMAD R9, R86, R155.reuse, RZ ;  /* 0x0000009b5609d224 */ /* 0x082fe400078e02ff */
[----:B------:R-:W-:Y:S01]  /*8440*/  @!P2 IMAD R87, R87, R155, RZ ;  /* 0x0000009b5757a224 */ /* 0x000fe200078e02ff */
[----:B------:R3:W-:Y:S04]  /*8450*/  @!P3 STG.E.U8 desc[UR36][R6.64+0x78], R5 ;  /* 0x000078050600b986 */ /* 0x0007e8000c101124 */
[----:B------:R3:W-:Y:S04]  /*8460*/  @!P1 STG.E.U8 desc[UR36][R6.64+0x79], R85 ;  /* 0x0000795506009986 */ /* 0x0007e8000c101124 */
[----:B------:R3:W-:Y:S04]  /*8470*/  @!P5 STG.E.U8 desc[UR36][R10.64+0x78], R9 ;  /* 0x000078090a00d986 */ /* 0x0007e8000c101124 */
[----:B------:R3:W-:Y:S02]  /*8480*/  @!P2 STG.E.U8 desc[UR36][R10.64+0x79], R87 ;  /* 0x000079570a00a986 */ /* 0x0007e4000c101124 */
.L_x_293:
[----:B------:R-:W-:Y:S05]  /*8490*/  BSYNC B0 ;  /* 0x0000000000007941 */ /* 0x000fea0003800000 */
.L_x_35:
[----:B------:R-:W-:Y:S01]  /*84a0*/  ULDC UR4, c[0x0][0xc] ;  /* 0x0000030000047ab9 */ /* 0x000fe20000000800 */
[----:B------:R-:W-:Y:S01]  /*84b0*/  ULDC UR5, c[0x0][0x10] ;  /* 0x0000040000057ab9 */ /* 0x000fe20000000800 */
[----:B---3--:R-:W3:Y:S01]  /*84c0*/  LDC R3, c[0x0][0x14] ;  /* 0x00000500ff037b82 */ /* 0x008ee20000000800 */
[----:B------:R-:W-:Y:S01]  /*84d0*/  UIMAD.WIDE.U32 UR4, UR4, UR5, URZ ;  /* 0x00000005040472a5 */ /* 0x000fe2000f8e003f */
[----:B------:R-:W-:Y:S01]  /*84e0*/  PRMT R0, RZ, 0x7610, R0 ;  /* 0x00007610ff007816 */ /* 0x000fe20000000000 */
[----:B------:R-:W-:Y:S02]  /*84f0*/  IMAD.MOV.U32 R153, RZ, RZ, -0x1 ;  /* 0xffffffffff997424 */ /* 0x000fe400078e00ff */
[----:B------:R-:W-:Y:S02]  /*8500*/  IMAD.MOV.U32 R22, RZ, RZ, -0x1 ;  /* 0xffffffffff167424 */ /* 0x000fe400078e00ff */
[----:B---3--:R-:W-:-:S04]  /*8510*/  IMAD.WIDE.U32 R16, R3, UR4, R16 ;  /* 0x0000000403107c25 */ /* 0x008fc8000f8e0010 */
[----:B------:R-:W-:Y:S01]  /*8520*/  IMAD R3, R3, UR5, RZ ;  /* 0x0000000503037c24 */ /* 0x000fe2000f8e02ff */
[----:B------:R-:W-:Y:S02]  /*8530*/  ULDC.64 UR4, c[0x0][0x650] ;  /* 0x0001940000047ab9 */ /* 0x000fe40000000a00 */
[----:B------:R-:W-:Y:S01]  /*8540*/  ISETP.GE.U32.AND P0, PT, R16, UR4, PT ;  /* 0x0000000410007c0c */ /* 0x000fe2000bf06070 */
[----:B------:R-:W-:-:S05]  /*8550*/  IMAD.IADD R17, R17, 0x1, R3 ;  /* 0x0000000111117824 */ /* 0x000fca00078e0203 */
[----:B------:R-:W-:-:S13]  /*8560*/  ISETP.GE.U32.AND.EX P0, PT, R17, UR5, PT, P0 ;  /* 0x0000000511007c0c */ /* 0x000fda000bf06100 */
[----:B------:R-:W-:Y:S05]  /*8570*/  @P0 BRA `(.L_x_294) ;  /* 0x0000000400640947 */ /* 0x000fea0003800000 */
[----:B------:R-:W3:Y:S01]  /*8580*/  S2R R12, SR_CTAID.X ;  /* 0x00000000000c7919 */ /* 0x000ee20000002500 */
[----:B0-----:R-:W0:Y:S01]  /*8590*/  LDC.64 R10, c[0x0][0x628] ;  /* 0x00018a00ff0a7b82 */ /* 0x001e220000000a00 */
[----:B------:R-:W-:Y:S01]  /*85a0*/  ULDC UR4, c[0x0][0x150] ;  /* 0x0000540000047ab9 */ /* 0x000fe20000000800 */
[----:B------:R-:W-:Y:S01]  /*85b0*/  IMAD.MOV.U32 R8, RZ, RZ, R16 ;  /* 0x000000ffff087224 */ /* 0x000fe200078e0010 */
[----:B------:R-:W0:Y:S01]  /*85c0*/  S2R R24, SR_CTAID.Y ;  /* 0x0000000000187919 */ /* 0x000e220000002600 */
[----:B------:R-:W-:-:S04]  /*85d0*/  IMAD.MOV.U32 R9, RZ, RZ, R17 ;  /* 0x000000ffff097224 */ /* 0x000fc800078e0011 */
[----:B------:R-:W1:Y:S08]  /*85e0*/  LDC R21, c[0x0][0x144] ;  /* 0x00005100ff157b82 */ /* 0x000e700000000800 */
[----:B------:R-:W1:Y:S08]  /*85f0*/  LDC R0, c[0x0][0x630] ;  /* 0x00018c00ff007b82 */ /* 0x000e700000000800 */
[----:B------:R-:W1:Y:S01]  /*8600*/  LDC.64 R14, c[0x0][0x620] ;  /* 0x00018800ff0e7b82 */ /* 0x000e620000000a00 */
[----:B0-----:R-:W-:-:S04]  /*8610*/  ISETP.NE.U32.AND P0, PT, R10, RZ, PT ;  /* 0x000000ff0a00720c */ /* 0x001fc80003f05070 */
[----:B------:R-:W-:Y:S02]  /*8620*/  ISETP.NE.AND.EX P0, PT, R11, RZ, PT, P0 ;  /* 0x000000ff0b00720c */ /* 0x000fe40003f05300 */
[----:B---3--:R-:W-:-:S05]  /*8630*/  I2FP.F32.U32 R3, R12 ;  /* 0x0000000c00037245 */ /* 0x008fca0000201000 */
[----:B------:R-:W-:-:S04]  /*8640*/  FMUL R3, R3, UR4 ;  /* 0x0000000403037c20 */ /* 0x000fc80008400000 */
[----:B------:R0:W3:Y:S02]  /*8650*/  F2I.U32.TRUNC.NTZ R20, R3 ;  /* 0x0000000300147305 */ /* 0x0000e4000020f000 */
[----:B------:R-:W-:Y:S05]  /*8660*/  @!P0 BRA `(.L_x_295) ;  /* 0x0000000000288947 */ /* 0x000fea0003800000 */
[----:B0-----:R-:W0:Y:S02]  /*8670*/  LDC R3, c[0x0][0x634] ;  /* 0x00018d00ff037b82 */ /* 0x001e240000000800 */
        /* <DEDUP_REMOVED lines=9> */
.L_x_295:
[----:B------:R-:W2:Y:S01]  /*8710*/  LDC.64 R28, c[0x0][0x640] ;  /* 0x00019000ff1c7b82 */ /* 0x000ea20000000a00 */
[-CC-:B-1----:R-:W-:Y:S01]  /*8720*/  SHF.R.U64 R22, R8, R0.reuse, R9.reuse ;  /* 0x0000000008167219 */ /* 0x182fe20000001209 */
[----:B---3--:R-:W-:Y:S01]  /*8730*/  IMAD.MOV R20, RZ, RZ, -R20 ;  /* 0x000000ffff147224 */ /* 0x008fe200078e0a14 */
[----:B------:R-:W-:Y:S01]  /*8740*/  SHF.R.U32.HI R0, RZ, R0, R9 ;  /* 0x00000000ff007219 */ /* 0x000fe20000011609 */
[----:B------:R-:W-:Y:S01]  /*8750*/  ULDC UR4, c[0x0][0x154] ;  /* 0x0000550000047ab9 */ /* 0x000fe20000000800 */
[----:B0-----:R-:W-:Y:S01]  /*8760*/  IADD3 R3, P0, RZ, -R22, RZ ;  /* 0x80000016ff037210 */ /* 0x001fe20007f1e0ff */
[----:B------:R-:W-:Y:S02]  /*8770*/  IMAD R21, R21, R20, R12 ;  /* 0x0000001415157224 */ /* 0x000fe400078e020c */
[----:B------:R-:W0:Y:S01]  /*8780*/  LDC R6, c[0x0][0x618] ;  /* 0x00018600ff067b82 */ /* 0x000e220000000800 */
[----:B------:R-:W-:Y:S02]  /*8790*/  IMAD.MOV.U32 R7, RZ, RZ, 0x1 ;  /* 0x00000001ff077424 */ /* 0x000fe400078e00ff */
[----:B------:R-:W-:-:S04]  /*87a0*/  IMAD.X R5, RZ, RZ, ~R0, P0 ;  /* 0x000000ffff057224 */ /* 0x000fc800000e0e00 */
[-C--:B------:R-:W-:Y:S01]  /*87b0*/  IMAD R0, R5, R14.reuse, RZ ;  /* 0x0000000e05007224 */ /* 0x080fe200078e02ff */
[----:B------:R-:W1:Y:S01]  /*87c0*/  LDC R8, c[0x0][0x608] ;  /* 0x00018200ff087b82 */ /* 0x000e620000000800 */
[----:B------:R-:W-:-:S04]  /*87d0*/  IMAD.WIDE.U32 R4, R3, R14, R16 ;  /* 0x0000000e03047225 */ /* 0x000fc800078e0010 */
[----:B------:R-:W-:Y:S01]  /*87e0*/  IMAD R3, R3, R15, R0 ;  /* 0x0000000f03037224 */ /* 0x000fe200078e0200 */
[----:B------:R-:W-:Y:S02]  /*87f0*/  I2FP.F32.U32 R0, R24 ;  /* 0x0000001800007245 */ /* 0x000fe40000201000 */
[----:B------:R-:W3:Y:S01]  /*8800*/  LDC R26, c[0x0][0x658] ;  /* 0x00019600ff1a7b82 */ /* 0x000ee20000000800 */
[----:B------:R-:W-:Y:S01]  /*8810*/  IMAD.IADD R3, R5, 0x1, R3 ;  /* 0x0000000105037824 */ /* 0x000fe200078e0203 */
[----:B--2---:R-:W-:Y:S01]  /*8820*/  ISETP.NE.U32.AND P0, PT, R28, RZ, PT ;  /* 0x000000ff1c00720c */ /* 0x004fe20003f05070 */
[----:B------:R-:W-:Y:S01]  /*8830*/  FMUL R0, R0, UR4 ;  /* 0x0000000400007c20 */ /* 0x000fe20008400000 */
[----:B------:R-:W-:Y:S02]  /*8840*/  IMAD.MOV.U32 R5, RZ, RZ, -0x1 ;  /* 0xffffffffff057424 */ /* 0x000fe400078e00ff */
[----:B------:R-:W-:Y:S01]  /*8850*/  ISETP.NE.AND.EX P0, PT, R29, RZ, PT, P0 ;  /* 0x000000ff1d00720c */ /* 0x000fe20003f05300 */
[----:B------:R2:W2:Y:S01]  /*8860*/  F2I.U32.TRUNC.NTZ R13, R0 ;  /* 0x00000000000d7305 */ /* 0x0004a2000020f000 */
[----:B------:R-:W2:Y:S01]  /*8870*/  LDC R15, c[0x0][0x148] ;  /* 0x00005200ff0f7b82 */ /* 0x000ea20000000800 */
[----:B0-----:R-:W-:-:S02]  /*8880*/  SHF.R.U64 R12, R4, R6, R3 ;  /* 0x00000006040c7219 */ /* 0x001fc40000001203 */
[----:B------:R-:W-:-:S05]  /*8890*/  SHF.R.U32.HI R3, RZ, R6, R3 ;  /* 0x00000006ff037219 */ /* 0x000fca0000011603 */
[----:B------:R-:W0:Y:S01]  /*88a0*/  LDC R20, c[0x0][0x600] ;  /* 0x00018000ff147b82 */ /* 0x000e220000000800 */
[-CC-:B-1----:R-:W-:Y:S02]  /*88b0*/  SHF.R.U64 R10, R12, R8.reuse, R3.reuse ;  /* 0x000000080c0a7219 */ /* 0x182fe40000001203 */
[----:B------:R-:W-:-:S05]  /*88c0*/  SHF.R.U32.HI R3, RZ, R8, R3 ;  /* 0x00000008ff037219 */ /* 0x000fca0000011603 */
[----:B------:R-:W1:Y:S01]  /*88d0*/  LDC R27, c[0x0][0x648] ;  /* 0x00019200ff1b7b82 */ /* 0x000e620000000800 */
[-C--:B---3--:R-:W-:Y:S02]  /*88e0*/  SHF.L.U32 R4, R5, R26.reuse, RZ ;  /* 0x0000001a05047219 */ /* 0x088fe400000006ff */
[--C-:B------:R-:W-:Y:S02]  /*88f0*/  SHF.R.U64 R14, R10, R26, R3.reuse ;  /* 0x0000001a0a0e7219 */ /* 0x100fe40000001203 */
[----:B------:R-:W-:Y:S02]  /*8900*/  LOP3.LUT R25, RZ, R4, RZ, 0x33, !PT ;  /* 0x00000004ff197212 */ /* 0x000fe400078e33ff */
[-C--:B------:R-:W-:Y:S01]  /*8910*/  SHF.R.U32.HI R5, RZ, R26.reuse, R3 ;  /* 0x0000001aff057219 */ /* 0x080fe20000011603 */
[----:B------:R-:W3:Y:S01]  /*8920*/  LDC R30, c[0x0][0x638] ;  /* 0x00018e00ff1e7b82 */ /* 0x000ee20000000800 */
[----:B------:R-:W-:Y:S01]  /*8930*/  SHF.L.U32 R154, R7, R26, RZ ;  /* 0x0000001a079a7219 */ /* 0x000fe200000006ff */
[----:B------:R-:W-:-:S06]  /*8940*/  IMAD.MOV.U32 R4, RZ, RZ, R14 ;  /* 0x000000ffff047224 */ /* 0x000fcc00078e000e */
[----:B------:R-:W0:Y:S01]  /*8950*/  LDC R31, c[0x0][0x610] ;  /* 0x00018400ff1f7b82 */ /* 0x000e220000000800 */
        /* <DEDUP_REMOVED lines=11> */
.L_x_296:
[----:B------:R-:W-:Y:S01]  /*8a10*/  ISETP.NE.AND P0, PT, R2, 0x1, PT ;  /* 0x000000010200780c */ /* 0x000fe20003f05270 */
[----:B0-----:R-:W-:Y:S01]  /*8a20*/  VIADD R7, R20, 0xffffffff ;  /* 0xffffffff14077836 */ /* 0x001fe20000000000 */
[----:B-12---:R-:W-:Y:S01]  /*8a30*/  SHF.R.U64 R0, R4, R27, R5 ;  /* 0x0000001b04007219 */ /* 0x006fe20000001205 */
[----:B------:R-:W-:Y:S01]  /*8a40*/  IMAD.MOV R13, RZ, RZ, -R13 ;  /* 0x000000ffff0d7224 */ /* 0x000fe200078e0a0d */
[----:B------:R-:W-:Y:S01]  /*8a50*/  LOP3.LUT R5, R10, R25, RZ, 0xc0, !PT ;  /* 0x000000190a057212 */ /* 0x000fe200078ec0ff */
[----:B------:R-:W-:Y:S02]  /*8a60*/  IMAD.MOV.U32 R4, RZ, RZ, 0x1 ;  /* 0x00000001ff047424 */ /* 0x000fe400078e00ff */
[----:B------:R-:W-:Y:S02]  /*8a70*/  IMAD.MOV R3, RZ, RZ, -R0 ;  /* 0x000000ffff037224 */ /* 0x000fe400078e0a00 */
[----:B------:R-:W-:Y:S01]  /*8a80*/  IMAD R154, R154, R0, R5 ;  /* 0x000000009a9a7224 */ /* 0x000fe200078e0205 */
[----:B------:R-:W-:Y:S01]  /*8a90*/  LOP3.LUT R5, R12, R7, RZ, 0xc0, !PT ;  /* 0x000000070c057212 */ /* 0x000fe200078ec0ff */
[----:B---3--:R-:W-:-:S02]  /*8aa0*/  IMAD R0, R3, R30, R14 ;  /* 0x0000001e03007224 */ /* 0x008fc400078e020e */
[----:B------:R-:W-:Y:S02]  /*8ab0*/  @P0 IMAD R21, R15, R13, R24 ;  /* 0x0000000d0f150224 */ /* 0x000fe400078e0218 */
[----:B------:R-:W-:Y:S01]  /*8ac0*/  IMAD R3, R0, R20, R5 ;  /* 0x0000001400037224 */ /* 0x000fe200078e0205 */
[----:B------:R-:W-:Y:S01]  /*8ad0*/  PRMT R0, R4, 0x7610, R0 ;  /* 0x0000761004007816 */ /* 0x000fe20000000000 */
[----:B------:R-:W-:-:S05]  /*8ae0*/  IMAD R154, R154, R31, R21 ;  /* 0x0000001f9a9a7224 */ /* 0x000fca00078e0215 */
[----:B------:R-:W-:Y:S02]  /*8af0*/  SEL R153, R3, R154, !P0 ;  /* 0x0000009a03997207 */ /* 0x000fe40004000000 */
[----:B------:R-:W-:-:S07]  /*8b00*/  SEL R154, R154, R3, !P0 ;  /* 0x000000039a9a7207 */ /* 0x000fce0004000000 */
.L_x_294:
[----:B------:R-:W-:-:S13]  /*8b10*/  LOP3.LUT P0, RZ, R0, 0xff, RZ, 0xc0, !PT ;  /* 0x000000ff00ff7812 */ /* 0x000fda000780c0ff */
[----:B------:R-:W-:Y:S05]  /*8b20*/  @P0 BRA `(.L_x_297) ;  /* 0xffffff8400e40947 */ /* 0x000fea000383ffff */
[----:B------:R-:W-:Y:S05]  /*8b30*/  EXIT ;  /* 0x000000000000794d */ /* 0x000fea0003800000 */
.L_x_8:
[----:B0-----:R-:W-:Y:S01]  /*8b40*/  ULDC.64 UR4, c[0x0][0x650] ;  /* 0x0001940000047ab9 */ /* 0x001fe20000000a00 */
        /* <DEDUP_REMOVED lines=25> */
.L_x_299:
[----:B------:R-:W0:Y:S01]  /*8ce0*/  LDC.64 R28, c[0x0][0x640] ;  /* 0x00019000ff1c7b82 */ /* 0x000e220000000a00 */
[-CC-:B------:R-:W-:Y:S01]  /*8cf0*/  SHF.R.U64 R22, R12, R6.reuse, R13.reuse ;  /* 0x000000060c167219 */ /* 0x180fe2000000120d */
[----:B------:R-:W-:Y:S01]  /*8d00*/  IMAD.MOV.U32 R30, RZ, RZ, 0x1 ;  /* 0x00000001ff1e7424 */ /* 0x000fe200078e00ff */
[----:B------:R-:W-:Y:S02]  /*8d10*/  SHF.R.U32.HI R6, RZ, R6, R13 ;  /* 0x00000006ff067219 */ /* 0x000fe4000001160d */
        /* <DEDUP_REMOVED lines=8> */
[----:B------:R-:W-:Y:S01]  /*8da0*/  IMAD.IADD R9, R9, 0x1, R11 ;  /* 0x0000000109097824 */ /* 0x000fe200078e020b */
[----:B0-----:R-:W-:-:S04]  /*8db0*/  ISETP.NE.U32.AND P0, PT, R28, RZ, PT ;  /* 0x000000ff1c00720c */ /* 0x001fc80003f05070 */
[----:B------:R-:W-:Y:S02]  /*8dc0*/  ISETP.NE.AND.EX P0, PT, R29, RZ, PT, P0 ;  /* 0x000000ff1d00720c */ /* 0x000fe40003f05300 */
[----:B------:R-:W0:Y:S01]  /*8dd0*/  LDC R20, c[0x0][0x600] ;  /* 0x00018000ff147b82 */ /* 0x000e220000000800 */
[-CC-:B-1----:R-:W-:Y:S01]  /*8de0*/  SHF.R.U64 R14, R8, R10.reuse, R9.reuse ;  /* 0x0000000a080e7219 */ /* 0x182fe20000001209 */
[----:B------:R-:W-:Y:S01]  /*8df0*/  IMAD.MOV.U32 R8, RZ, RZ, -0x1 ;  /* 0xffffffffff087424 */ /* 0x000fe200078e00ff */
[----:B------:R-:W-:-:S05]  /*8e00*/  SHF.R.U32.HI R9, RZ, R10, R9 ;  /* 0x0000000aff097219 */ /* 0x000fca0000011609 */
[----:B------:R-:W1:Y:S01]  /*8e10*/  LDC R26, c[0x0][0x648] ;  /* 0x00019200ff1a7b82 */ /* 0x000e620000000800 */
[-CC-:B--2---:R-:W-:Y:S02]  /*8e20*/  SHF.R.U64 R21, R14, R12.reuse, R9.reuse ;  /* 0x0000000c0e157219 */ /* 0x184fe40000001209 */
[----:B------:R-:W-:-:S05]  /*8e30*/  SHF.R.U32.HI R6, RZ, R12, R9 ;  /* 0x0000000cff067219 */ /* 0x000fca0000011609 */
[----:B------:R-:W2:Y:S01]  /*8e40*/  LDC R27, c[0x0][0x638] ;  /* 0x00018e00ff1b7b82 */ /* 0x000ea20000000800 */
[-C--:B---3--:R-:W-:Y:S02]  /*8e50*/  SHF.L.U32 R8, R8, R25.reuse, RZ ;  /* 0x0000001908087219 */ /* 0x088fe400000006ff */
[-CC-:B------:R-:W-:Y:S02]  /*8e60*/  SHF.R.U64 R23, R21, R25.reuse, R6.reuse ;  /* 0x0000001915177219 */ /* 0x180fe40000001206 */
[----:B------:R-:W-:Y:S02]  /*8e70*/  LOP3.LUT R32, RZ, R8, RZ, 0x33, !PT ;  /* 0x00000008ff207212 */ /* 0x000fe400078e33ff */
[----:B------:R-:W-:Y:S01]  /*8e80*/  SHF.R.U32.HI R9, RZ, R25, R6 ;  /* 0x00000019ff097219 */ /* 0x000fe20000011606 */
[----:B------:R-:W3:Y:S01]  /*8e90*/  LDC R31, c[0x0][0x610] ;  /* 0x00018400ff1f7b82 */ /* 0x000ee20000000800 */
[----:B------:R-:W-:Y:S01]  /*8ea0*/  IMAD.MOV.U32 R8, RZ, RZ, R23 ;  /* 0x000000ffff087224 */ /* 0x000fe200078e0017 */
[----:B------:R-:W-:Y:S06]  /*8eb0*/  @!P0 BRA `(.L_x_300) ;  /* 0x0000000000288947 */ /* 0x000fec0003800000 */
        /* <DEDUP_REMOVED lines=10> */
.L_x_300:
[----:B------:R-:W-:Y:S02]  /*8f60*/  ISETP.NE.AND P0, PT, R2, 0x1, PT ;  /* 0x000000010200780c */ /* 0x000fe40003f05270 */
[----:B-1----:R-:W-:Y:S01]  /*8f70*/  SHF.R.U64 R6, R8, R26, R9 ;  /* 0x0000001a08067219 */ /* 0x002fe20000001209 */
[----:B0-----:R-:W-:Y:S01]  /*8f80*/  VIADD R9, R20, 0xffffffff ;  /* 0xffffffff14097836 */ /* 0x001fe20000000000 */
[----:B------:R-:W-:Y:S02]  /*8f90*/  SHF.L.U32 R30, R30, R25, RZ ;  /* 0x000000191e1e7219 */ /* 0x000fe400000006ff */
[----:B------:R-:W-:Y:S01]  /*8fa0*/  LOP3.LUT R5, R21, R32, RZ, 0xc0, !PT ;  /* 0x0000002015057212 */ /* 0x000fe200078ec0ff */
[----:B------:R-:W-:-:S04]  /*8fb0*/  IMAD.MOV R8, RZ, RZ, -R6 ;  /* 0x000000ffff087224 */ /* 0x000fc800078e0a06 */
[----:B------:R-:W-:Y:S01]  /*8fc0*/  IMAD R6, R30, R6, R5 ;  /* 0x000000061e067224 */ /* 0x000fe200078e0205 */
[----:B------:R-:W-:Y:S01]  /*8fd0*/  LOP3.LUT R5, R14, R9, RZ, 0xc0, !PT ;  /* 0x000000090e057212 */ /* 0x000fe200078ec0ff */
[----:B------:R-:W-:Y:S02]  /*8fe0*/  @P0 IMAD R3, R7, R24, R4 ;  /* 0x0000001807030224 */ /* 0x000fe400078e0204 */
[----:B--2---:R-:W-:Y:S02]  /*8ff0*/  IMAD R4, R8, R27, R23 ;  /* 0x0000001b08047224 */ /* 0x004fe400078e0217 */
[----:B---3--:R-:W-:Y:S02]  /*9000*/  IMAD R3, R6, R31, R3 ;  /* 0x0000001f06037224 */ /* 0x008fe400078e0203 */
[----:B------:R-:W-:Y:S02]  /*9010*/  IMAD R4, R4, R20, R5 ;  /* 0x0000001404047224 */ /* 0x000fe400078e0205 */
[----:B------:R-:W-:-:S02]  /*9020*/  IMAD.MOV.U32 R8, RZ, RZ, 0x1 ;  /* 0x00000001ff087424 */ /* 0x000fc400078e00ff */
[----:B------:R-:W-:Y:S01]  /*9030*/  IMAD.MOV.U32 R6, RZ, RZ, R22 ;  /* 0x000000ffff067224 */ /* 0x000fe200078e0016 */
[----:B------:R-:W-:Y:S02]  /*9040*/  SEL R20, R4, R3, !P0 ;  /* 0x0000000304147207 */ /* 0x000fe40004000000 */
[----:B------:R-:W-:-:S07]  /*9050*/  SEL R21, R3, R4, !P0 ;  /* 0x0000000403157207 */ /* 0x000fce0004000000 */
.L_x_298:
[----:B------:R-:W-:-:S08]  /*9060*/  NOP ;  /* 0x0000000000007918 */ /* 0x000fd00000000000 */
[----:B------:R-:W0:-:S00]  /*9070*/  USETMAXREG.DEALLOC.CTAPOOL 0x28 ;  /* 0x00000028000079c8 */ /* 0x000e0000080e0500 */
[----:B0-----:R-:W-:-:S13]  /*9080*/  ISETP.NE.AND P0, PT, R0, RZ, PT ;  /* 0x000000ff0000720c */ /* 0x001fda0003f05270 */
[----:B------:R-:W-:Y:S05]  /*9090*/  @P0 EXIT ;  /* 0x000000000000094d */ /* 0x000fea0003800000 */
[----:B------:R-:W-:Y:S01]  /*90a0*/  LOP3.LUT P0, RZ, R8, 0xff, RZ, 0xc0, !PT ;  /* 0x000000ff08ff7812 */ /* 0x000fe2000780c0ff */
[----:B------:R-:W-:Y:S02]  /*90b0*/  IMAD.MOV.U32 R0, RZ, RZ, 0x1 ;  /* 0x00000001ff007424 */ /* 0x000fe400078e00ff */
[----:B------:R-:W-:-:S10]  /*90c0*/  IMAD.MOV.U32 R3, RZ, RZ, RZ ;  /* 0x000000ffff037224 */ /* 0x000fd400078e00ff */
[----:B------:R-:W-:Y:S05]  /*90d0*/  @!P0 BRA `(.L_x_301) ;  /* 0x0000000c00488947 */ /* 0x000fea0003800000 */
[----:B------:R-:W0:Y:S01]  /*90e0*/  LDC R0, c[0x0][0x28c] ;  /* 0x0000a300ff007b82 */ /* 0x000e220000000800 */
[----:B------:R-:W1:Y:S01]  /*90f0*/  S2R R11, SR_CgaCtaId ;  /* 0x00000000000b7919 */ /* 0x000e620000008800 */
[----:B------:R-:W-:Y:S01]  /*9100*/  ULDC UR5, c[0x0][0x658] ;  /* 0x0001960000057ab9 */ /* 0x000fe20000000800 */
[----:B------:R-:W-:Y:S01]  /*9110*/  UMOV UR7, 0xffffffff ;  /* 0xffffffff00077882 */ /* 0x000fe20000000000 */
[----:B------:R-:W-:Y:S01]  /*9120*/  ULDC UR6, c[0x0][0xc] ;  /* 0x0000030000067ab9 */ /* 0x000fe20000000800 */
[----:B------:R-:W-:Y:S01]  /*9130*/  USHF.L.U32 UR8, UR7, UR5, URZ ;  /* 0x0000000507087299 */ /* 0x000fe2000800063f */
[----:B------:R-:W-:Y:S01]  /*9140*/  BSSY B0, `(.L_x_301) ;  /* 0x00000cb000007945 */ /* 0x000fe20003800000 */
[----:B------:R-:W-:Y:S01]  /*9150*/  UMOV UR9, 0x1 ;  /* 0x0000000100097882 */ /* 0x000fe20000000000 */
[----:B------:R-:W-:Y:S01]  /*9160*/  ULDC UR7, c[0x0][0x10] ;  /* 0x0000040000077ab9 */ /* 0x000fe20000000800 */
[----:B------:R-:W-:Y:S01]  /*9170*/  USHF.L.U32 UR18, UR9, UR5, URZ ;  /* 0x0000000509127299 */ /* 0x000fe2000800063f */
[----:B------:R-:W-:Y:S01]  /*9180*/  IMAD.MOV.U32 R9, RZ, RZ, 0x1 ;  /* 0x00000001ff097424 */ /* 0x000fe200078e00ff */
[----:B------:R-:W-:Y:S01]  /*9190*/  UIMAD.WIDE.U32 UR6, UR6, UR7, URZ ;  /* 0x00000007060672a5 */ /* 0x000fe2000f8e003f */
[----:B------:R-:W-:Y:S01]  /*91a0*/  LOP3.LUT R8, R19, 0x2, RZ, 0xfc, !PT ;  /* 0x0000000213087812 */ /* 0x000fe200078efcff */
[----:B------:R-:W-:Y:S01]  /*91b0*/  ULDC UR5, c[0x0][0x14] ;  /* 0x0000050000057ab9 */ /* 0x000fe20000000800 */
[----:B------:R-:W-:Y:S01]  /*91c0*/  ULDC UR4, c[0x0][0x600] ;  /* 0x0001800000047ab9 */ /* 0x000fe20000000800 */
[----:B------:R-:W-:-:S02]  /*91d0*/  UIMAD.WIDE.U32 UR22, UR6, UR5, URZ ;  /* 0x00000005061672a5 */ /* 0x000fc4000f8e003f */
[----:B------:R-:W-:Y:S02]  /*91e0*/  UIMAD UR13, UR7, UR5, URZ ;  /* 0x00000005070d72a4 */ /* 0x000fe4000f8e023f */
[----:B------:R-:W-:Y:S02]  /*91f0*/  UIADD3 UR4, UR4, -0x1, URZ ;  /* 0xffffffff04047890 */ /* 0x000fe4000fffe03f */
[----:B------:R-:W-:Y:S02]  /*9200*/  ULOP3.LUT UR17, URZ, UR8, URZ, 0x33, !UPT ;  /* 0x000000083f117292 */ /* 0x000fe4000f8e333f */
[----:B------:R-:W-:Y:S01]  /*9210*/  UIADD3 UR13, UR23, UR13, URZ ;  /* 0x0000000d170d7290 */ /* 0x000fe2000fffe03f */
[----:B0-----:R-:W-:Y:S01]  /*9220*/  VIADD R0, R0, 0x3f ;  /* 0x0000003f00007836 */ /* 0x001fe20000000000 */
[----:B------:R-:W-:-:S04]  /*9230*/  ULDC.64 UR24, c[0x0][0x198] ;  /* 0x0000660000187ab9 */ /* 0x000fc80000000a00 */
[----:B------:R-:W-:-:S04]  /*9240*/  SHF.R.S32.HI R3, RZ, 0x1f, R0 ;  /* 0x0000001fff037819 */ /* 0x000fc80000011400 */
[----:B------:R-:W-:Y:S01]  /*9250*/  LEA.HI R10, R3, R0, RZ, 0x6 ;  /* 0x00000000030a7211 */ /* 0x000fe200078f30ff */
[C---:B-1----:R-:W-:Y:S02]  /*9260*/  IMAD.SHL.U32 R4, R11.reuse, 0x1000, RZ ;  /* 0x000010000b047824 */ /* 0x042fe400078e00ff */
[----:B------:R-:W-:Y:S01]  /*9270*/  IMAD.SHL.U32 R11, R11, 0x40, RZ ;  /* 0x000000400b0b7824 */ /* 0x000fe200078e00ff */
[----:B------:R-:W-:Y:S01]  /*9280*/  SHF.R.S32.HI R10, RZ, 0x6, R10 ;  /* 0x00000006ff0a7819 */ /* 0x000fe2000001140a */
[----:B------:R-:W-:Y:S01]  /*9290*/  IMAD.MOV.U32 R0, RZ, RZ, 0x1 ;  /* 0x00000001ff007424 */ /* 0x000fe200078e00ff */
[----:B------:R-:W-:Y:S01]  /*92a0*/  LOP3.LUT R4, R4, 0x1000, RZ, 0xc0, !PT ;  /* 0x0000100004047812 */ /* 0x000fe200078ec0ff */
[----:B------:R-:W-:Y:S01]  /*92b0*/  IMAD.MOV.U32 R3, RZ, RZ, RZ ;  /* 0x000000ffff037224 */ /* 0x000fe200078e00ff */
[----:B------:R-:W-:Y:S01]  /*92c0*/  LOP3.LUT R11, R11, 0x40, RZ, 0xc0, !PT ;  /* 0x000000400b0b7812 */ /* 0x000fe200078ec0ff */
[----:B------:R-:W-:Y:S01]  /*92d0*/  VIADD R13, R10, 0x1 ;  /* 0x000000010a0d7836 */ /* 0x000fe20000000000 */
[----:B------:R-:W-:-:S07]  /*92e0*/  LOP3.LUT R12, R4, 0x24180, RZ, 0xfc, !PT ;  /* 0x00024180040c7812 */ /* 0x000fce00078efcff */
.L_x_312:
[----:B------:R-:W-:-:S03]  /*92f0*/  UMOV UR5, 0xffffffff ;  /* 0xffffffff00057882 */ /* 0x000fc60000000000 */
[----:B------:R-:W-:Y:S05]  /*9300*/  BRA.DIV UR5, `(.L_x_302) ;  /* 0x0000001205587947 */ /* 0x000fea000b800000 */
[----:B------:R-:W-:-:S13]  /*9310*/  ELECT P6, URZ, PT ;  /* 0x00000000003f782f */ /* 0x000fda00038c0000 */
.L_x_328:
[----:B------:R-:W0:Y:S01]  /*9320*/  LDC R4, c[0x0][0x28c] ;  /* 0x0000a300ff047b82 */ /* 0x000e220000000800 */
[----:B------:R-:W-:Y:S01]  /*9330*/  BSSY B1, `(.L_x_303) ;  /* 0x0000038000017945 */ /* 0x000fe20003800000 */
[----:B0-----:R-:W-:-:S13]  /*9340*/  ISETP.LT.OR P6, PT, R4, 0x1, !P6 ;  /* 0x000000010400780c */ /* 0x001fda00077c1670 */
[----:B------:R-:W-:Y:S05]  /*9350*/  @P6 BRA `(.L_x_304) ;  /* 0x0000000000d46947 */ /* 0x000fea0003800000 */
[----:B------:R-:W-:Y:S02]  /*9360*/  IMAD R20, R20, 0x80, R11 ;  /* 0x0000008014147824 */ /* 0x000fe400078e020b */
[----:B------:R-:W-:Y:S02]  /*9370*/  IMAD.SHL.U32 R21, R21, 0x100, RZ ;  /* 0x0000010015157824 */ /* 0x000fe400078e00ff */
[----:B------:R-:W-:Y:S02]  /*9380*/  IMAD.MOV.U32 R24, RZ, RZ, RZ ;  /* 0x000000ffff187224 */ /* 0x000fe400078e00ff */
[----:B------:R-:W-:Y:S02]  /*9390*/  IMAD.MOV.U32 R4, RZ, RZ, R13 ;  /* 0x000000ffff047224 */ /* 0x000fe400078e000d */
[----:B------:R-:W-:Y:S02]  /*93a0*/  IMAD.MOV.U32 R5, RZ, RZ, R0 ;  /* 0x000000ffff057224 */ /* 0x000fe400078e0000 */
[----:B------:R-:W-:-:S07]  /*93b0*/  IMAD.MOV.U32 R7, RZ, RZ, R3 ;  /* 0x000000ffff077224 */ /* 0x000fce00078e0003 */
.L_x_307:
[----:B------:R-:W0:Y:S01]  /*93c0*/  S2R R15, SR_CgaCtaId ;  /* 0x00000000000f7919 */ /* 0x000e220000008800 */
[----:B------:R-:W-:Y:S02]  /*93d0*/  MOV R14, 0x400 ;  /* 0x00000400000e7802 */ /* 0x000fe40000000f00 */
[----:B------:R-:W-:Y:S02]  /*93e0*/  LOP3.LUT P1, RZ, R18, 0x7f, RZ, 0xc0, !PT ;  /* 0x0000007f12ff7812 */ /* 0x000fe4000782c0ff */
[----:B0-----:R-:W-:Y:S02]  /*93f0*/  LEA R22, R15, R14, 0x18 ;  /* 0x0000000e0f167211 */ /* 0x001fe400078ec0ff */
[----:B------:R-:W-:-:S09]  /*9400*/  SHF.L.U32 R14, R5, 0x1f, RZ ;  /* 0x0000001f050e7819 */ /* 0x000fd200000006ff */
[----:B------:R-:W0:Y:S01]  /*9410*/  @!P1 LDC R15, c[0x0][0x500] ;  /* 0x00014000ff0f9b82 */ /* 0x000e220000000800 */
[----:B------:R-:W-:-:S04]  /*9420*/  IMAD R23, R7, 0x8, R22 ;  /* 0x0000000807177824 */ /* 0x000fc800078e0216 */
[----:B------:R-:W1:Y:S02]  /*9430*/  SYNCS.PHASECHK.TRANS64.TRYWAIT P0, [R23+URZ+0x48], R14 ;  /* 0x0000480e170075a7 */ /* 0x000e64000800017f */
[----:B-1----:R-:W-:Y:S05]  /*9440*/  @!P0 BRA `(.L_x_305) ;  /* 0x0000001000288947 */ /* 0x002fea0003800000 */
.L_x_329:
[----:B-1----:R-:W-:Y:S01]  /*9450*/  PRMT R14, R8, 0x9910, RZ ;  /* 0x00009910080e7816 */ /* 0x002fe200000000ff */
[----:B0-----:R0:W-:Y:S03]  /*9460*/  @!P1 SYNCS.ARRIVE.TRANS64 RZ, [R23+URZ], R15 ;  /* 0x0000000f17ff99a7 */ /* 0x0011e6000800003f */
[----:B------:R-:W-:-:S13]  /*9470*/  ISETP.NE.AND P0, PT, R14, 0x2, PT ;  /* 0x000000020e00780c */ /* 0x000fda0003f05270 */
[----:B0-----:R-:W-:Y:S05]  /*9480*/  @P0 BRA `(.L_x_306) ;  /* 0x0000000000040947 */ /* 0x001fea0003800000 */
[----:B------:R-:W-:Y:S01]  /*9490*/  BPT.TRAP 0x1 ;  /* 0x000000040000795c */ /* 0x000fe20000300000 */
.L_x_306:
[----:B------:R-:W-:Y:S01]  /*94a0*/  R2UR UR19, R22 ;  /* 0x00000000161372ca */ /* 0x000fe200000e0000 */
[----:B------:R-:W-:Y:S01]  /*94b0*/  IMAD R22, R7, 0x4000, R22 ;  /* 0x0000400007167824 */ /* 0x000fe200078e0216 */
[----:B------:R-:W-:Y:S01]  /*94c0*/  R2UR UR9, R23 ;  /* 0x00000000170972ca */ /* 0x000fe200000e0000 */
[----:B------:R-:W-:Y:S01]  /*94d0*/  IMAD R14, R7, 0x2000, R12 ;  /* 0x00002000070e7824 */ /* 0x000fe200078e020c */
[----:B------:R-:W-:Y:S01]  /*94e0*/  UIADD3 UR6, UP0, UR24, 0xf0, URZ ;  /* 0x000000f018067890 */ /* 0x000fe2000ff1e03f */
[----:B------:R-:W-:Y:S01]  /*94f0*/  VIADD R4, R4, 0xffffffff ;  /* 0xffffffff04047836 */ /* 0x000fe20000000000 */
[----:B------:R-:W-:Y:S01]  /*9500*/  R2UR UR5, R22 ;  /* 0x00000000160572ca */ /* 0x000fe200000e0000 */
[----:B------:R-:W-:Y:S01]  /*9510*/  UIADD3 UR26, UP1, UR24, 0x1f0, URZ ;  /* 0x000001f0181a7890 */ /* 0x000fe2000ff3e03f */
[----:B------:R-:W-:Y:S01]  /*9520*/  R2UR UR8, R14 ;  /* 0x000000000e0872ca */ /* 0x000fe200000e0000 */
[----:B------:R-:W-:Y:S01]  /*9530*/  UIADD3.X UR7, URZ, UR25, URZ, UP0, !UPT ;  /* 0x000000193f077290 */ /* 0x000fe200087fe43f */
[----:B------:R-:W-:Y:S01]  /*9540*/  R2UR UR11, R21 ;  /* 0x00000000150b72ca */ /* 0x000fe200000e0000 */
[----:B------:R-:W-:Y:S01]  /*9550*/  VIADD R7, R7, 0x1 ;  /* 0x0000000107077836 */ /* 0x000fe20000000000 */
[----:B------:R-:W-:Y:S01]  /*9560*/  R2UR UR10, R24 ;  /* 0x00000000180a72ca */ /* 0x000fe200000e0000 */
[----:B------:R-:W-:Y:S01]  /*9570*/  UIADD3.X UR27, URZ, UR25, URZ, UP1, !UPT ;  /* 0x000000193f1b7290 */ /* 0x000fe20008ffe43f */
[----:B------:R-:W-:Y:S01]  /*9580*/  R2UR UR12, R6 ;  /* 0x00000000060c72ca */ /* 0x000fe200000e0000 */
[----:B------:R-:W-:Y:S01]  /*9590*/  UMOV UR14, 0x0 ;  /* 0x00000000000e7882 */ /* 0x000fe20000000000 */
[----:B------:R-:W-:Y:S01]  /*95a0*/  R2UR UR20, R20 ;  /* 0x00000000141472ca */ /* 0x000fe200000e0000 */
[----:B------:R-:W-:Y:S01]  /*95b0*/  UMOV UR15, 0x10000000 ;  /* 0x10000000000f7882 */ /* 0x000fe20000000000 */
[----:B------:R-:W-:Y:S01]  /*95c0*/  ISETP.GT.AND P1, PT, R4, 0x1, PT ;  /* 0x000000010400780c */ /* 0x000fe20003f24270 */
[----:B------:R-:W-:Y:S01]  /*95d0*/  UIADD3 UR16, UR5, 0x180, URZ ;  /* 0x0000018005107890 */ /* 0x000fe2000fffe03f */
[----:B------:R-:W-:Y:S01]  /*95e0*/  ISETP.NE.AND P0, PT, R7, 0x9, PT ;  /* 0x000000090700780c */ /* 0x000fe20003f05270 */
[----:B------:R-:W-:Y:S01]  /*95f0*/  UIADD3 UR5, UR19, UR8, URZ ;  /* 0x0000000813057290 */ /* 0x000fe2000fffe03f */
[----:B------:R-:W-:Y:S01]  /*9600*/  VIADD R24, R24, 0x40 ;  /* 0x0000004018187836 */ /* 0x000fe20000000000 */
[----:B------:R-:W-:Y:S01]  /*9610*/  UMOV UR21, 0x30000 ;  /* 0x0003000000157882 */ /* 0x000fe20000000000 */
[----:B------:R-:W-:-:S02]  /*9620*/  SEL R14, RZ, 0x1, P0 ;  /* 0x00000001ff0e7807 */ /* 0x000fc40000000000 */
[----:B------:R-:W-:Y:S01]  /*9630*/  UMOV UR8, UR16 ;  /* 0x0000001000087c82 */ /* 0x000fe20008000000 */
[----:B------:R-:W-:Y:S01]  /*9640*/  SEL R7, R7, RZ, P0 ;  /* 0x000000ff07077207 */ /* 0x000fe20000000000 */
[----:B------:R0:W-:Y:S01]  /*9650*/  UTMALDG.3D [UR8], [UR6], desc[UR14] ;  /* 0x00000e08060075b4 */ /* 0x0001e20008011000 */
[----:B------:R-:W-:Y:S01]  /*9660*/  LOP3.LUT R5, R5, R14, RZ, 0x3c, !PT ;  /* 0x0000000e05057212 */ /* 0x000fe200078e3cff */
[----:B0-----:R-:W-:Y:S01]  /*9670*/  UMOV UR11, UR20 ;  /* 0x00000014000b7c82 */ /* 0x001fe20008000000 */
[----:B------:R-:W-:Y:S02]  /*9680*/  UMOV UR8, UR5 ;  /* 0x0000000500087c82 */ /* 0x000fe40008000000 */
[----:B------:R0:W-:Y:S02]  /*9690*/  UTMALDG.3D.MULTICAST [UR8], [UR26], UR21, desc[UR14] ;  /* 0x00000e081a0073b4 */ /* 0x0001e40008011815 */
[----:B0-----:R-:W-:Y:S05]  /*96a0*/  @P1 BRA `(.L_x_307) ;  /* 0xfffffffc00441947 */ /* 0x001fea000383ffff */
.L_x_304:
[----:B------:R-:W-:Y:S05]  /*96b0*/  BSYNC B1 ;  /* 0x0000000000017941 */ /* 0x000fea0003800000 */
.L_x_303:
[----:B------:R-:W-:Y:S01]  /*96c0*/  LOP3.LUT P1, RZ, R9, 0xff, RZ, 0xc0, !PT ;  /* 0x000000ff09ff7812 */ /* 0x000fe2000782c0ff */
[C---:B------:R-:W-:Y:S01]  /*96d0*/  IMAD.IADD R6, R10.reuse, 0x1, R3 ;  /* 0x000000010a067824 */ /* 0x040fe200078e0203 */
[----:B------:R-:W-:Y:S01]  /*96e0*/  ULDC.64 UR6, c[0x0][0x650] ;  /* 0x0001940000067ab9 */ /* 0x000fe20000000a00 */
[----:B------:R-:W-:Y:S01]  /*96f0*/  ISETP.GE.U32.AND P2, PT, R10, 0x9, PT ;  /* 0x000000090a00780c */ /* 0x000fe20003f46070 */
[----:B------:R-:W-:Y:S01]  /*9700*/  BSSY B1, `(.L_x_308) ;  /* 0x000006c000017945 */ /* 0x000fe20003800000 */
[----:B------:R-:W-:Y:S01]  /*9710*/  IMAD.MOV.U32 R21, RZ, RZ, -0x1 ;  /* 0xffffffffff157424 */ /* 0x000fe200078e00ff */
[----:B------:R-:W-:Y:S01]  /*9720*/  ISETP.GT.U32.AND P0, PT, R6, 0x8, PT ;  /* 0x000000080600780c */ /* 0x000fe20003f04070 */
[----:B------:R-:W-:Y:S01]  /*9730*/  IMAD.MOV.U32 R20, RZ, RZ, -0x1 ;  /* 0xffffffffff147424 */ /* 0x000fe200078e00ff */
[----:B------:R-:W-:Y:S02]  /*9740*/  PRMT R9, RZ, 0x7610, R9 ;  /* 0x00007610ff097816 */ /* 0x000fe40000000009 */
[----:B------:R-:W-:-:S03]  /*9750*/  ISETP.LT.U32.AND P0, PT, R10, 0x9, P0 ;  /* 0x000000090a00780c */ /* 0x000fc60000701070 */
[----:B------:R-:W0:Y:S01]  /*9760*/  @P1 S2R R5, SR_CgaCtaId ;  /* 0x0000000000051919 */ /* 0x000e220000008800 */
[----:B------:R-:W-:-:S04]  /*9770*/  @P1 MOV R4, 0x400 ;  /* 0x0000040000041802 */ /* 0x000fc80000000f00 */
[----:B0-----:R-:W-:Y:S01]  /*9780*/  @P1 LEA R3, R5, R4, 0x18 ;  /* 0x0000000405031211 */ /* 0x001fe200078ec0ff */
[----:B------:R-:W-:-:S03]  /*9790*/  IMAD.WIDE.U32 R4, R6, 0x38e38e39, RZ ;  /* 0x38e38e3906047825 */ /* 0x000fc600078e00ff */
[----:B------:R0:W-:Y:S01]  /*97a0*/  @P1 SYNCS.ARRIVE.TRANS64.A1T0 RZ, [R3+URZ+0xa8], RZ ;  /* 0x0000a8ff03ff19a7 */ /* 0x0001e2000810003f */
[----:B------:R-:W-:Y:S02]  /*97b0*/  IADD3 R16, P1, R16, UR22, RZ ;  /* 0x0000001610107c10 */ /* 0x000fe4000ff3e0ff */
[----:B------:R-:W-:Y:S02]  /*97c0*/  SHF.R.U32.HI R5, RZ, 0x1, R5 ;  /* 0x00000001ff057819 */ /* 0x000fe40000011605 */
[----:B------:R-:W-:Y:S02]  /*97d0*/  IADD3.X R17, R17, UR13, RZ, P1, !PT ;  /* 0x0000000d11117c10 */ /* 0x000fe40008ffe4ff */
[----:B------:R-:W-:Y:S02]  /*97e0*/  PRMT R4, RZ, 0x7610, R4 ;  /* 0x00007610ff047816 */ /* 0x000fe40000000004 */
[----:B0-----:R-:W-:Y:S02]  /*97f0*/  SEL R3, RZ, 0x1, !P0 ;  /* 0x00000001ff037807 */ /* 0x001fe40004000000 */
[----:B------:R-:W-:-:S02]  /*9800*/  ISETP.GE.U32.AND P0, PT, R16, UR6, PT ;  /* 0x0000000610007c0c */ /* 0x000fc4000bf06070 */
[----:B------:R-:W-:Y:S01]  /*9810*/  LOP3.LUT R0, R0, R3, RZ, 0x3c, !PT ;  /* 0x0000000300007212 */ /* 0x000fe200078e3cff */
[----:B------:R-:W-:Y:S01]  /*9820*/  IMAD R3, R5, -0x9, R6 ;  /* 0xfffffff705037824 */ /* 0x000fe200078e0206 */
[----:B------:R-:W-:Y:S01]  /*9830*/  ISETP.GE.U32.AND.EX P0, PT, R17, UR7, PT, P0 ;  /* 0x0000000711007c0c */ /* 0x000fe2000bf06100 */
[----:B------:R-:W-:Y:S01]  /*9840*/  IMAD.MOV.U32 R6, RZ, RZ, -0x1 ;  /* 0xffffffffff067424 */ /* 0x000fe200078e00ff */
[----:B------:R-:W-:-:S11]  /*9850*/  @P2 LOP3.LUT R0, R0, 0x1, R5, 0x78, !PT ;  /* 0x0000000100002812 */ /* 0x000fd600078e7805 */
[----:B------:R-:W-:Y:S05]  /*9860*/  @P0 BRA `(.L_x_309) ;  /* 0x0000000400540947 */ /* 0x000fea0003800000 */
[----:B------:R-:W0:Y:S01]  /*9870*/  S2R R15, SR_CTAID.X ;  /* 0x00000000000f7919 */ /* 0x000e220000002500 */
[----:B------:R-:W-:Y:S01]  /*9880*/  ULDC.64 UR6, c[0x0][0x628] ;  /* 0x00018a0000067ab9 */ /* 0x000fe20000000a00 */
[----:B------:R-:W-:Y:S01]  /*9890*/  ULDC UR8, c[0x0][0x630] ;  /* 0x00018c0000087ab9 */ /* 0x000fe20000000800 */
[----:B------:R-:W-:Y:S01]  /*98a0*/  ISETP.NE.U32.AND P0, PT, RZ, UR6, PT ;  /* 0x00000006ff007c0c */ /* 0x000fe2000bf05070 */
[----:B------:R-:W1:Y:S01]  /*98b0*/  S2R R20, SR_CTAID.Y ;  /* 0x0000000000147919 */ /* 0x000e620000002600 */
[----:B------:R-:W-:Y:S01]  /*98c0*/  ULDC UR9, c[0x0][0x150] ;  /* 0x0000540000097ab9 */ /* 0x000fe20000000800 */
[----:B------:R-:W-:Y:S01]  /*98d0*/  IMAD.MOV.U32 R4, RZ, RZ, R16 ;  /* 0x000000ffff047224 */ /* 0x000fe200078e0010 */
[----:B------:R-:W-:Y:S01]  /*98e0*/  ISETP.NE.AND.EX P0, PT, RZ, UR7, PT, P0 ;  /* 0x00000007ff007c0c */ /* 0x000fe2000bf05300 */
[----:B------:R-:W-:Y:S01]  /*98f0*/  IMAD.MOV.U32 R5, RZ, RZ, R17 ;  /* 0x000000ffff057224 */ /* 0x000fe200078e0011 */
[----:B0-----:R-:W-:-:S11]  /*9900*/  I2FP.F32.U32 R22, R15 ;  /* 0x0000000f00167245 */ /* 0x001fd60000201000 */
[----:B------:R-:W-:Y:S05]  /*9910*/  @!P0 BRA `(.L_x_310) ;  /* 0x0000000000288947 */ /* 0x000fea0003800000 */
[----:B------:R-:W-:Y:S02]  /*9920*/  ULDC UR5, c[0x0][0x634] ;  /* 0x00018d0000057ab9 */ /* 0x000fe40000000800 */
[----:B------:R-:W-:-:S05]  /*9930*/  IADD3 R5, P0, R16, UR5, RZ ;  /* 0x0000000510057c10 */ /* 0x000fca000ff1e0ff */
[----:B------:R-:W-:-:S04]  /*9940*/  IMAD.X R21, RZ, RZ, R17, P0 ;  /* 0x000000ffff157224 */ /* 0x000fc800000e0611 */
[----:B------:R-:W-:-:S04]  /*9950*/  IMAD.WIDE.U32 R6, R21, UR6, RZ ;  /* 0x0000000615067c25 */ /* 0x000fc8000f8e00ff */
[----:B------:R-:W-:-:S04]  /*9960*/  IMAD.WIDE.U32 R6, P0, R5, UR7, R6 ;  /* 0x0000000705067c25 */ /* 0x000fc8000f800006 */
[----:B------:R-:W-:-:S04]  /*9970*/  IMAD.WIDE.U32 R4, R5, UR6, RZ ;  /* 0x0000000605047c25 */ /* 0x000fc8000f8e00ff */
[----:B------:R-:W-:Y:S01]  /*9980*/  IMAD.MOV.U32 R4, RZ, RZ, R7 ;  /* 0x000000ffff047224 */ /* 0x000fe200078e0007 */
[----:B------:R-:W-:Y:S01]  /*9990*/  IADD3 RZ, P1, R5, R6, RZ ;  /* 0x0000000605ff7210 */ /* 0x000fe20007f3e0ff */
[----:B------:R-:W-:-:S04]  /*99a0*/  IMAD.X R5, RZ, RZ, RZ, P0 ;  /* 0x000000ffff057224 */ /* 0x000fc800000e06ff */
[----:B------:R-:W-:-:S08]  /*99b0*/  IMAD.WIDE.U32.X R4, R21, UR7, R4, P1 ;  /* 0x0000000715047c25 */ /* 0x000fd000088e0404 */
.L_x_310:
[--C-:B------:R-:W-:Y:S01]  /*99c0*/  SHF.R.U64 R14, R4, UR8, R5.reuse ;  /* 0x00000008040e7c19 */ /* 0x100fe20008001205 */
[----:B------:R-:W-:Y:S01]  /*99d0*/  FMUL R22, R22, UR9 ;  /* 0x0000000916167c20 */ /* 0x000fe20008400000 */
[----:B------:R-:W-:Y:S01]  /*99e0*/  SHF.R.U32.HI R4, RZ, UR8, R5 ;  /* 0x00000008ff047c19 */ /* 0x000fe20008011605 */
[----:B------:R-:W0:Y:S01]  /*99f0*/  LDC R6, c[0x0][0x144] ;  /* 0x00005100ff067b82 */ /* 0x000e220000000800 */
[----:B------:R-:W-:Y:S01]  /*9a00*/  IADD3 R5, P0, RZ, -R14, RZ ;  /* 0x8000000eff057210 */ /* 0x000fe20007f1e0ff */
[----:B------:R-:W-:Y:S01]  /*9a10*/  ULDC UR5, c[0x0][0x154] ;  /* 0x0000550000057ab9 */ /* 0x000fe20000000800 */
[----:B-1----:R-:W-:Y:S01]  /*9a20*/  I2FP.F32.U32 R7, R20 ;  /* 0x0000001400077245 */ /* 0x002fe20000201000 */
[----:B------:R-:W1:Y:S01]  /*9a30*/  F2I.U32.TRUNC.NTZ R22, R22 ;  /* 0x0000001600167305 */ /* 0x000e62000020f000 */
[----:B------:R-:W-:Y:S01]  /*9a40*/  ULDC.64 UR6, c[0x0][0x620] ;  /* 0x0001880000067ab9 */ /* 0x000fe20000000a00 */
[----:B------:R-:W-:Y:S01]  /*9a50*/  IMAD.X R4, RZ, RZ, ~R4, P0 ;  /* 0x000000ffff047224 */ /* 0x000fe200000e0e04 */
[----:B------:R-:W-:Y:S01]  /*9a60*/  ISETP.NE.AND P2, PT, R2, 0x1, PT ;  /* 0x000000010200780c */ /* 0x000fe20003f45270 */
[----:B------:R-:W-:Y:S01]  /*9a70*/  FMUL R23, R7, UR5 ;  /* 0x0000000507177c20 */ /* 0x000fe20008400000 */
[----:B------:R-:W2:Y:S01]  /*9a80*/  LDC R25, c[0x0][0x148] ;  /* 0x00005200ff197b82 */ /* 0x000ea20000000800 */
[----:B------:R-:W-:Y:S01]  /*9a90*/  IMAD R4, R4, UR6, RZ ;  /* 0x0000000604047c24 */ /* 0x000fe2000f8e02ff */
[----:B------:R-:W-:-:S03]  /*9aa0*/  ULDC UR5, c[0x0][0x618] ;  /* 0x0001860000057ab9 */ /* 0x000fc60000000800 */
[----:B------:R-:W3:Y:S01]  /*9ab0*/  F2I.U32.TRUNC.NTZ R23, R23 ;  /* 0x0000001700177305 */ /* 0x000ee2000020f000 */
[C---:B------:R-:W-:Y:S02]  /*9ac0*/  IMAD R7, R5.reuse, UR7, R4 ;  /* 0x0000000705077c24 */ /* 0x040fe4000f8e0204 */
[----:B------:R-:W-:Y:S01]  /*9ad0*/  IMAD.WIDE.U32 R4, R5, UR6, R16 ;  /* 0x0000000605047c25 */ /* 0x000fe2000f8e0010 */
[----:B------:R-:W-:Y:S02]  /*9ae0*/  ULDC.64 UR6, c[0x0][0x640] ;  /* 0x0001900000067ab9 */ /* 0x000fe40000000a00 */
[----:B------:R-:W-:Y:S01]  /*9af0*/  ISETP.NE.U32.AND P0, PT, RZ, UR6, PT ;  /* 0x00000006ff007c0c */ /* 0x000fe2000bf05070 */
[----:B------:R-:W-:Y:S02]  /*9b00*/  IMAD.IADD R5, R5, 0x1, R7 ;  /* 0x0000000105057824 */ /* 0x000fe400078e0207 */
[----:B-1----:R-:W-:Y:S01]  /*9b10*/  IMAD.MOV R22, RZ, RZ, -R22 ;  /* 0x000000ffff167224 */ /* 0x002fe200078e0a16 */
[----:B------:R-:W-:-:S02]  /*9b20*/  ISETP.NE.AND.EX P0, PT, RZ, UR7, PT, P0 ;  /* 0x00000007ff007c0c */ /* 0x000fc4000bf05300 */
[----:B------:R-:W-:Y:S01]  /*9b30*/  SHF.R.U64 R21, R4, UR5, R5 ;  /* 0x0000000504157c19 */ /* 0x000fe20008001205 */
[----:B0-----:R-:W-:Y:S01]  /*9b40*/  IMAD R15, R6, R22, R15 ;  /* 0x00000016060f7224 */ /* 0x001fe200078e020f */
[----:B------:R-:W-:Y:S01]  /*9b50*/  SHF.R.U32.HI R4, RZ, UR5, R5 ;  /* 0x00000005ff047c19 */ /* 0x000fe20008011605 */
[----:B------:R-:W-:Y:S01]  /*9b60*/  ULDC UR5, c[0x0][0x608] ;  /* 0x0001820000057ab9 */ /* 0x000fe20000000800 */
[----:B---3--:R-:W-:Y:S02]  /*9b70*/  IMAD.MOV R6, RZ, RZ, -R23 ;  /* 0x000000ffff067224 */ /* 0x008fe400078e0a17 */
[--C-:B------:R-:W-:Y:S02]  /*9b80*/  SHF.R.U64 R22, R21, UR5, R4.reuse ;  /* 0x0000000515167c19 */ /* 0x100fe40008001204 */
[----:B------:R-:W-:Y:S01]  /*9b90*/  SHF.R.U32.HI R5, RZ, UR5, R4 ;  /* 0x00000005ff057c19 */ /* 0x000fe20008011604 */
[----:B------:R-:W-:Y:S01]  /*9ba0*/  ULDC UR5, c[0x0][0x658] ;  /* 0x0001960000057ab9 */ /* 0x000fe20000000800 */
[----:B--2---:R-:W-:-:S02]  /*9bb0*/  @P2 IMAD R15, R25, R6, R20 ;  /* 0x00000006190f2224 */ /* 0x004fc400078e0214 */
[--C-:B------:R-:W-:Y:S02]  /*9bc0*/  SHF.R.U64 R20, R22, UR5, R5.reuse ;  /* 0x0000000516147c19 */ /* 0x100fe40008001205 */
[----:B------:R-:W-:-:S03]  /*9bd0*/  SHF.R.U32.HI R23, RZ, UR5, R5 ;  /* 0x00000005ff177c19 */ /* 0x000fc60008011605 */
[----:B------:R-:W-:Y:S02]  /*9be0*/  IMAD.MOV.U32 R6, RZ, RZ, R20 ;  /* 0x000000ffff067224 */ /* 0x000fe400078e0014 */
[----:B------:R-:W-:Y:S01]  /*9bf0*/  IMAD.MOV.U32 R5, RZ, RZ, R23 ;  /* 0x000000ffff057224 */ /* 0x000fe200078e0017 */
[----:B------:R-:W-:Y:S06]  /*9c00*/  @!P0 BRA `(.L_x_311) ;  /* 0x00000000002c8947 */ /* 0x000fec0003800000 */
        /* <DEDUP_REMOVED lines=9> */
[----:B------:R-:W-:-:S04]  /*9ca0*/  IMAD.WIDE.U32.X R4, R23, UR7, R4, P1 ;  /* 0x0000000717047c25 */ /* 0x000fc800088e0404 */
[----:B------:R-:W-:-:S07]  /*9cb0*/  IMAD.MOV.U32 R6, RZ, RZ, R4 ;  /* 0x000000ffff067224 */ /* 0x000fce00078e0004 */
.L_x_311:
[----:B------:R-:W-:Y:S01]  /*9cc0*/  ULDC UR5, c[0x0][0x648] ;  /* 0x0001920000057ab9 */ /* 0x000fe20000000800 */
[----:B------:R-:W-:Y:S01]  /*9cd0*/  LOP3.LUT R4, R22, UR17, RZ, 0xc0, !PT ;  /* 0x0000001116047c12 */ /* 0x000fe2000f8ec0ff */
[----:B------:R-:W-:Y:S01]  /*9ce0*/  ULDC UR6, c[0x0][0x610] ;  /* 0x0001840000067ab9 */ /* 0x000fe20000000800 */
[----:B------:R-:W-:Y:S01]  /*9cf0*/  SHF.R.U64 R5, R6, UR5, R5 ;  /* 0x0000000506057c19 */ /* 0x000fe20008001205 */
[----:B------:R-:W-:Y:S01]  /*9d00*/  ULDC UR5, c[0x0][0x638] ;  /* 0x00018e0000057ab9 */ /* 0x000fe20000000800 */
[----:B------:R-:W-:-:S03]  /*9d10*/  LOP3.LUT R21, R21, UR4, RZ, 0xc0, !PT ;  /* 0x0000000415157c12 */ /* 0x000fc6000f8ec0ff */
[----:B------:R-:W-:Y:S02]  /*9d20*/  IMAD.MOV R7, RZ, RZ, -R5 ;  /* 0x000000ffff077224 */ /* 0x000fe400078e0a05 */
[----:B------:R-:W-:Y:S02]  /*9d30*/  IMAD R4, R5, UR18, R4 ;  /* 0x0000001205047c24 */ /* 0x000fe4000f8e0204 */
[----:B------:R-:W-:Y:S01]  /*9d40*/  IMAD R20, R7, UR5, R20 ;  /* 0x0000000507147c24 */ /* 0x000fe2000f8e0214 */
[----:B------:R-:W-:Y:S01]  /*9d50*/  ULDC UR5, c[0x0][0x600] ;  /* 0x0001800000057ab9 */ /* 0x000fe20000000800 */
[----:B------:R-:W-:Y:S02]  /*9d60*/  IMAD R15, R4, UR6, R15 ;  /* 0x00000006040f7c24 */ /* 0x000fe4000f8e020f */
[----:B------:R-:W-:Y:S02]  /*9d70*/  IMAD R6, R20, UR5, R21 ;  /* 0x0000000514067c24 */ /* 0x000fe4000f8e0215 */
[----:B------:R-:W-:-:S03]  /*9d80*/  IMAD.MOV.U32 R4, RZ, RZ, 0x1 ;  /* 0x00000001ff047424 */ /* 0x000fc600078e00ff */
[----:B------:R-:W-:Y:S02]  /*9d90*/  SEL R20, R6, R15, !P2 ;  /* 0x0000000f06147207 */ /* 0x000fe40005000000 */
[----:B------:R-:W-:Y:S01]  /*9da0*/  SEL R21, R15, R6, !P2 ;  /* 0x000000060f157207 */ /* 0x000fe20005000000 */
[----:B------:R-:W-:-:S07]  /*9db0*/  IMAD.MOV.U32 R6, RZ, RZ, R14 ;  /* 0x000000ffff067224 */ /* 0x000fce00078e000e */
.L_x_309:
[----:B------:R-:W-:Y:S05]  /*9dc0*/  BSYNC B1 ;  /* 0x0000000000017941 */ /* 0x000fea0003800000 */
.L_x_308:
[----:B------:R-:W-:-:S13]  /*9dd0*/  LOP3.LUT P0, RZ, R4, 0xff, RZ, 0xc0, !PT ;  /* 0x000000ff04ff7812 */ /* 0x000fda000780c0ff */
[----:B------:R-:W-:Y:S05]  /*9de0*/  @P0 BRA `(.L_x_312) ;  /* 0xfffffff400400947 */ /* 0x000fea000383ffff */
[----:B------:R-:W-:Y:S05]  /*9df0*/  BSYNC B0 ;  /* 0x0000000000007941 */ /* 0x000fea0003800000 */
.L_x_301:
[----:B------:R-:W-:-:S03]  /*9e00*/  UMOV UR5, 0xffffffff ;  /* 0xffffffff00057882 */ /* 0x000fc60000000000 */
[----:B------:R-:W-:Y:S05]  /*9e10*/  BRA.DIV UR5, `(.L_x_313) ;  /* 0x0000000605c87947 */ /* 0x000fea000b800000 */
[----:B------:R-:W-:-:S13]  /*9e20*/  ELECT P6, URZ, PT ;  /* 0x00000000003f782f */ /* 0x000fda00038c0000 */
.L_x_332:
[----:B------:R-:W-:Y:S04]  /*9e30*/  BSSY B0, `(.L_x_314) ;  /* 0x0000058000007945 */ /* 0x000fe80003800000 */
[----:B------:R-:W-:Y:S05]  /*9e40*/  @!P6 BRA `(.L_x_315) ;  /* 0x000000040058e947 */ /* 0x000fea0003800000 */
[----:B------:R-:W-:-:S04]  /*9e50*/  LOP3.LUT R19, R19, 0x2, RZ, 0xfc, !PT ;  /* 0x0000000213137812 */ /* 0x000fc800078efcff */
[----:B------:R-:W-:-:S13]  /*9e60*/  ISETP.NE.AND P0, PT, R19, 0x3, PT ;  /* 0x000000031300780c */ /* 0x000fda0003f05270 */
[----:B------:R-:W-:Y:S05]  /*9e70*/  @!P0 BRA `(.L_x_316) ;  /* 0x0000000000048947 */ /* 0x000fea0003800000 */
[----:B------:R-:W-:Y:S01]  /*9e80*/  BPT.TRAP 0x1 ;  /* 0x000000040000795c */ /* 0x000fe20000300000 */
.L_x_316:
[----:B------:R-:W0:Y:S01]  /*9e90*/  S2R R5, SR_CgaCtaId ;  /* 0x0000000000057919 */ /* 0x000e220000008800 */
[----:B------:R-:W-:Y:S02]  /*9ea0*/  MOV R2, 0x400 ;  /* 0x0000040000027802 */ /* 0x000fe40000000f00 */
[----:B------:R-:W-:Y:S02]  /*9eb0*/  SHF.L.U32 R4, R0, 0x1f, RZ ;  /* 0x0000001f00047819 */ /* 0x000fe400000006ff */
[----:B0-----:R-:W-:-:S05]  /*9ec0*/  LEA R2, R5, R2, 0x18 ;  /* 0x0000000205027211 */ /* 0x001fca00078ec0ff */
[----:B------:R-:W-:-:S04]  /*9ed0*/  VIADD R2, R2, 0x48 ;  /* 0x0000004802027836 */ /* 0x000fc80000000000 */
[C---:B------:R-:W-:Y:S02]  /*9ee0*/  IMAD R7, R3.reuse, 0x8, R2 ;  /* 0x0000000803077824 */ /* 0x040fe400078e0202 */
[----:B------:R-:W-:Y:S02]  /*9ef0*/  VIADD R3, R3, 0x1 ;  /* 0x0000000103037836 */ /* 0x000fe40000000000 */
[----:B------:R-:W0:Y:S03]  /*9f00*/  SYNCS.PHASECHK.TRANS64.TRYWAIT P0, [R7+URZ], R4 ;  /* 0x00000004070075a7 */ /* 0x000e26000800017f */
[----:B------:R-:W-:-:S04]  /*9f10*/  ISETP.NE.AND P1, PT, R3, 0x9, PT ;  /* 0x000000090300780c */ /* 0x000fc80003f25270 */
[----:B------:R-:W-:Y:S02]  /*9f20*/  SEL R5, RZ, 0x1, P1 ;  /* 0x00000001ff057807 */ /* 0x000fe40000800000 */
[----:B------:R-:W-:Y:S02]  /*9f30*/  SEL R3, R3, RZ, P1 ;  /* 0x000000ff03037207 */ /* 0x000fe40000800000 */
[----:B------:R-:W-:-:S03]  /*9f40*/  LOP3.LUT R6, R0, R5, RZ, 0x3c, !PT ;  /* 0x0000000500067212 */ /* 0x000fc600078e3cff */
[----:B------:R-:W-:Y:S01]  /*9f50*/  IMAD R8, R3, 0x8, R2 ;  /* 0x0000000803087824 */ /* 0x000fe200078e0202 */
[----:B------:R-:W-:Y:S01]  /*9f60*/  SHF.L.U32 R5, R6, 0x1f, RZ ;  /* 0x0000001f06057819 */ /* 0x000fe200000006ff */
[----:B0-----:R-:W-:Y:S06]  /*9f70*/  @!P0 BRA `(.L_x_317) ;  /* 0x0000000400908947 */ /* 0x001fec0003800000 */
.L_x_333:
[----:B------:R-:W1:Y:S01]  /*9f80*/  SYNCS.PHASECHK.TRANS64.TRYWAIT P0, [R8+URZ], R5 ;  /* 0x00000005080075a7 */ /* 0x000e62000800017f */
[----:B------:R-:W-:-:S05]  /*9f90*/  VIADD R0, R3, 0x1 ;  /* 0x0000000103007836 */ /* 0x000fca0000000000 */
[----:B------:R-:W-:-:S04]  /*9fa0*/  ISETP.NE.AND P1, PT, R0, 0x9, PT ;  /* 0x000000090000780c */ /* 0x000fc80003f25270 */
[----:B------:R-:W-:Y:S02]  /*9fb0*/  SEL R3, RZ, 0x1, P1 ;  /* 0x00000001ff037807 */ /* 0x000fe40000800000 */
[----:B0-----:R-:W-:Y:S02]  /*9fc0*/  SEL R7, R0, RZ, P1 ;  /* 0x000000ff00077207 */ /* 0x001fe40000800000 */
[----:B------:R-:W-:-:S03]  /*9fd0*/  LOP3.LUT R6, R6, R3, RZ, 0x3c, !PT ;  /* 0x0000000306067212 */ /* 0x000fc600078e3cff */
[----:B------:R-:W-:Y:S01]  /*9fe0*/  IMAD R9, R7, 0x8, R2 ;  /* 0x0000000807097824 */ /* 0x000fe200078e0202 */
[----:B------:R-:W-:Y:S01]  /*9ff0*/  SHF.L.U32 R4, R6, 0x1f, RZ ;  /* 0x0000001f06047819 */ /* 0x000fe200000006ff */
[----:B-1----:R-:W-:Y:S06]  /*a000*/  @!P0 BRA `(.L_x_318) ;  /* 0x0000000400808947 */ /* 0x002fec0003800000 */
.L_x_334:
[----:B------:R-:W1:Y:S01]  /*a010*/  SYNCS.PHASECHK.TRANS64.TRYWAIT P0, [R9+URZ], R4 ;  /* 0x00000004090075a7 */ /* 0x000e62000800017f */
[----:B------:R-:W-:-:S05]  /*a020*/  VIADD R0, R7, 0x1 ;  /* 0x0000000107007836 */ /* 0x000fca0000000000 */
[----:B------:R-:W-:-:S04]  /*a030*/  ISETP.NE.AND P1, PT, R0, 0x9, PT ;  /* 0x000000090000780c */ /* 0x000fc80003f25270 */
[----:B------:R-:W-:Y:S02]  /*a040*/  SEL R3, RZ, 0x1, P1 ;  /* 0x00000001ff037807 */ /* 0x000fe40000800000 */
[----:B------:R-:W-:Y:S02]  /*a050*/  SEL R7, R0, RZ, P1 ;  /* 0x000000ff00077207 */ /* 0x000fe40000800000 */
[----:B------:R-:W-:-:S03]  /*a060*/  LOP3.LUT R6, R6, R3, RZ, 0x3c, !PT ;  /* 0x0000000306067212 */ /* 0x000fc600078e3cff */
[----:B0-----:R-:W-:Y:S01]  /*a070*/  IMAD R8, R7, 0x8, R2 ;  /* 0x0000000807087824 */ /* 0x001fe200078e0202 */
[----:B------:R-:W-:Y:S01]  /*a080*/  SHF.L.U32 R5, R6, 0x1f, RZ ;  /* 0x0000001f06057819 */ /* 0x000fe200000006ff */
[----:B-1----:R-:W-:Y:S06]  /*a090*/  @!P0 BRA `(.L_x_319) ;  /* 0x0000000400708947 */ /* 0x002fec0003800000 */
.L_x_335:
        /* <DEDUP_REMOVED lines=9> */
.L_x_336:
        /* <DEDUP_REMOVED lines=9> */
.L_x_337:
        /* <DEDUP_REMOVED lines=9> */
.L_x_338:
[----:B------:R-:W1:Y:S01]  /*a250*/  SYNCS.PHASECHK.TRANS64.TRYWAIT P0, [R9+URZ], R4 ;  /* 0x00000004090075a7 */ /* 0x000e62000800017f */
[----:B------:R-:W-:-:S05]  /*a260*/  VIADD R0, R7, 0x1 ;  /* 0x0000000107007836 */ /* 0x000fca0000000000 */
[----:B------:R-:W-:-:S04]  /*a270*/  ISETP.NE.AND P1, PT, R0, 0x9, PT ;  /* 0x000000090000780c */ /* 0x000fc80003f25270 */
[----:B------:R-:W-:Y:S02]  /*a280*/  SEL R3, RZ, 0x1, P1 ;  /* 0x00000001ff037807 */ /* 0x000fe40000800000 */
[----:B------:R-:W-:Y:S02]  /*a290*/  SEL R7, R0, RZ, P1 ;  /* 0x000000ff00077207 */ /* 0x000fe40000800000 */
[----:B------:R-:W-:-:S03]  /*a2a0*/  LOP3.LUT R11, R6, R3, RZ, 0x3c, !PT ;  /* 0x00000003060b7212 */ /* 0x000fc600078e3cff */
[----:B------:R-:W-:Y:S01]  /*a2b0*/  IMAD R6, R7, 0x8, R2 ;  /* 0x0000000807067824 */ /* 0x000fe200078e0202 */
[----:B0-----:R-:W-:Y:S01]  /*a2c0*/  SHF.L.U32 R5, R11, 0x1f, RZ ;  /* 0x0000001f0b057819 */ /* 0x001fe200000006ff */
[----:B-1----:R-:W-:Y:S06]  /*a2d0*/  @!P0 BRA `(.L_x_323) ;  /* 0x0000000400308947 */ /* 0x002fec0003800000 */
.L_x_339:
[----:B------:R-:W1:Y:S01]  /*a2e0*/  SYNCS.PHASECHK.TRANS64.TRYWAIT P0, [R6+URZ], R5 ;  /* 0x00000005060075a7 */ /* 0x000e62000800017f */
[----:B------:R-:W-:-:S05]  /*a2f0*/  VIADD R0, R7, 0x1 ;  /* 0x0000000107007836 */ /* 0x000fca0000000000 */
[----:B------:R-:W-:-:S04]  /*a300*/  ISETP.NE.AND P1, PT, R0, 0x9, PT ;  /* 0x000000090000780c */ /* 0x000fc80003f25270 */
[----:B0-----:R-:W-:Y:S02]  /*a310*/  SEL R4, RZ, 0x1, P1 ;  /* 0x00000001ff047807 */ /* 0x001fe40000800000 */
[----:B------:R-:W-:Y:S02]  /*a320*/  SEL R3, R0, RZ, P1 ;  /* 0x000000ff00037207 */ /* 0x000fe40000800000 */
[----:B------:R-:W-:Y:S01]  /*a330*/  LOP3.LUT R0, R11, R4, RZ, 0x3c, !PT ;  /* 0x000000040b007212 */ /* 0x000fe200078e3cff */
[----:B-1----:R-:W-:Y:S06]  /*a340*/  @!P0 BRA `(.L_x_324) ;  /* 0x0000000400288947 */ /* 0x002fec0003800000 */
.L_x_340:
[----:B------:R-:W-:Y:S01]  /*a350*/  IMAD R3, R3, 0x8, R2 ;  /* 0x0000000803037824 */ /* 0x000fe200078e0202 */
[----:B------:R-:W-:-:S07]  /*a360*/  SHF.L.U32 R0, R0, 0x1f, RZ ;  /* 0x0000001f00007819 */ /* 0x000fce00000006ff */
.L_x_325:
[----:B-1----:R1:W2:Y:S02]  /*a370*/  SYNCS.PHASECHK.TRANS64.TRYWAIT P0, [R3+URZ], R0 ;  /* 0x00000000030075a7 */ /* 0x0022a4000800017f */
[----:B--2---:R-:W-:Y:S05]  /*a380*/  @!P0 NANOSLEEP.SYNCS 0x989680 ;  /* 0x009896800000895d */ /* 0x004fea0003900000 */
[----:B------:R-:W2:Y:S02]  /*a390*/  @!P0 SYNCS.PHASECHK.TRANS64 P0, [R3+URZ], R0 ;  /* 0x00000000030085a7 */ /* 0x000ea4000800007f */
[----:B--2---:R-:W-:Y:S05]  /*a3a0*/  @!P0 BRA `(.L_x_325) ;  /* 0xfffffffc00f08947 */ /* 0x004fea000383ffff */
.L_x_315:
[----:B------:R-:W-:Y:S05]  /*a3b0*/  BSYNC B0 ;  /* 0x0000000000007941 */ /* 0x000fea0003800000 */
.L_x_314:
[----:B------:R-:W-:Y:S05]  /*a3c0*/  EXIT ;  /* 0x000000000000794d */ /* 0x000fea0003800000 */
.L_x_22:
[----:B----4-:R4:W0:Y:S02]  /*a3d0*/  SYNCS.PHASECHK.TRANS64.TRYWAIT P1, [R3+URZ], R0 ;  /* 0x00000000030075a7 */ /* 0x010824000802017f */
[----:B0-----:R-:W-:Y:S05]  /*a3e0*/  @!P1 NANOSLEEP.SYNCS 0x989680 ;  /* 0x009896800000995d */ /* 0x001fea0003900000 */
[----:B------:R-:W0:Y:S02]  /*a3f0*/  @!P1 SYNCS.PHASECHK.TRANS64 P1, [R3+URZ], R0 ;  /* 0x00000000030095a7 */ /* 0x000e24000802007f */
[----:B0-----:R-:W-:Y:S05]  /*a400*/  @!P1 BRA `(.L_x_22) ;  /* 0xfffffffc00f09947 */ /* 0x001fea000383ffff */
[----:B------:R-:W-:Y:S05]  /*a410*/  BRA `(.L_x_21) ;  /* 0xffffff7000787947 */ /* 0x000fea000383ffff */
.L_x_27:
[----:B-1----:R1:W3:Y:S02]  /*a420*/  SYNCS.PHASECHK.TRANS64.TRYWAIT P1, [R5+URZ], R4 ;  /* 0x00000004050075a7 */ /* 0x0022e4000802017f */
[----:B---3--:R-:W-:Y:S05]  /*a430*/  @!P1 NANOSLEEP.SYNCS 0x989680 ;  /* 0x009896800000995d */ /* 0x008fea0003900000 */
[----:B------:R-:W3:Y:S02]  /*a440*/  @!P1 SYNCS.PHASECHK.TRANS64 P1, [R5+URZ], R4 ;  /* 0x00000004050095a7 */ /* 0x000ee4000802007f */
[----:B---3--:R-:W-:Y:S05]  /*a450*/  @!P1 BRA `(.L_x_27) ;  /* 0xfffffffc00f09947 */ /* 0x008fea000383ffff */
[----:B------:R-:W-:Y:S05]  /*a460*/  BRA `(.L_x_26) ;  /* 0xffffff7400547947 */ /* 0x000fea000383ffff */
.L_x_302:
[----:B------:R-:W-:Y:S01]  /*a470*/  BSSY B1, `(.L_x_326) ;  /* 0x0000006000017945 */ /* 0x000fe20003800000 */
[----:B------:R-:W-:-:S07]  /*a480*/  IMAD.MOV.U32 R15, RZ, RZ, -0x1 ;  /* 0xffffffffff0f7424 */ /* 0x000fce00078e00ff */
[----:B------:R-:W-:Y:S05]  /*a490*/  WARPSYNC.COLLECTIVE R15, `(.L_x_327) ;  /* 0x000000000f0c7348 */ /* 0x000fea0003c00000 */
[----:B------:R-:W-:Y:S02]  /*a4a0*/  ELECT P6, UR62, PT ;  /* 0x00000000003e782f */ /* 0x000fe400038c0000 */
[----:B------:R-:W-:Y:S01]  /*a4b0*/  MOV R14, UR62 ;  /* 0x0000003e000e7c02 */ /* 0x000fe20008000f00 */
[----:B------:R-:W-:Y:S10]  /*a4c0*/  ENDCOLLECTIVE ;  /* 0x000000000000791b */ /* 0x000ff40003800000 */
.L_x_327:
[----:B------:R-:W-:Y:S05]  /*a4d0*/  BSYNC B1 ;  /* 0x0000000000017941 */ /* 0x000fea0003800000 */
.L_x_326:
[----:B------:R-:W-:Y:S05]  /*a4e0*/  BRA `(.L_x_328) ;  /* 0xffffffec008c7947 */ /* 0x000fea000383ffff */
.L_x_305:
[----:B-1----:R1:W2:Y:S02]  /*a4f0*/  SYNCS.PHASECHK.TRANS64.TRYWAIT P0, [R23+URZ+0x48], R14 ;  /* 0x0000480e170075a7 */ /* 0x0022a4000800017f */
[----:B--2---:R-:W-:Y:S05]  /*a500*/  @!P0 NANOSLEEP.SYNCS 0x989680 ;  /* 0x009896800000895d */ /* 0x004fea0003900000 */
[----:B------:R-:W2:Y:S02]  /*a510*/  @!P0 SYNCS.PHASECHK.TRANS64 P0, [R23+URZ+0x48], R14 ;  /* 0x0000480e170085a7 */ /* 0x000ea4000800007f */
[----:B--2---:R-:W-:Y:S05]  /*a520*/  @!P0 BRA `(.L_x_305) ;  /* 0xfffffffc00f08947 */ /* 0x004fea000383ffff */
[----:B------:R-:W-:Y:S05]  /*a530*/  BRA `(.L_x_329) ;  /* 0xffffffec00c47947 */ /* 0x000fea000383ffff */
.L_x_313:
[----:B------:R-:W-:Y:S01]  /*a540*/  BSSY B0, `(.L_x_330) ;  /* 0x0000006000007945 */ /* 0x000fe20003800000 */
[----:B------:R-:W-:-:S07]  /*a550*/  IMAD.MOV.U32 R15, RZ, RZ, -0x1 ;  /* 0xffffffffff0f7424 */ /* 0x000fce00078e00ff */
[----:B------:R-:W-:Y:S05]  /*a560*/  WARPSYNC.COLLECTIVE R15, `(.L_x_331) ;  /* 0x000000000f0c7348 */ /* 0x000fea0003c00000 */
[----:B------:R-:W-:Y:S02]  /*a570*/  ELECT P6, UR62, PT ;  /* 0x00000000003e782f */ /* 0x000fe400038c0000 */
[----:B------:R-:W-:Y:S01]  /*a580*/  MOV R14, UR62 ;  /* 0x0000003e000e7c02 */ /* 0x000fe20008000f00 */
[----:B------:R-:W-:Y:S10]  /*a590*/  ENDCOLLECTIVE ;  /* 0x000000000000791b */ /* 0x000ff40003800000 */
.L_x_331:
[----:B------:R-:W-:Y:S05]  /*a5a0*/  BSYNC B0 ;  /* 0x0000000000007941 */ /* 0x000fea0003800000 */
.L_x_330:
[----:B------:R-:W-:Y:S05]  /*a5b0*/  BRA `(.L_x_332) ;  /* 0xfffffff8001c7947 */ /* 0x000fea000383ffff */
.L_x_317:
[----:B0-----:R0:W1:Y:S02]  /*a5c0*/  SYNCS.PHASECHK.TRANS64.TRYWAIT P0, [R7+URZ], R4 ;  /* 0x00000004070075a7 */ /* 0x001064000800017f */
[----:B-1----:R-:W-:Y:S05]  /*a5d0*/  @!P0 NANOSLEEP.SYNCS 0x989680 ;  /* 0x009896800000895d */ /* 0x002fea0003900000 */
[----:B------:R-:W1:Y:S02]  /*a5e0*/  @!P0 SYNCS.PHASECHK.TRANS64 P0, [R7+URZ], R4 ;  /* 0x00000004070085a7 */ /* 0x000e64000800007f */
[----:B-1----:R-:W-:Y:S05]  /*a5f0*/  @!P0 BRA `(.L_x_317) ;  /* 0xfffffffc00f08947 */ /* 0x002fea000383ffff */
[----:B------:R-:W-:Y:S05]  /*a600*/  BRA `(.L_x_333) ;  /* 0xfffffff8005c7947 */ /* 0x000fea000383ffff */
.L_x_318:
[----:B0-----:R0:W1:Y:S02]  /*a610*/  SYNCS.PHASECHK.TRANS64.TRYWAIT P0, [R8+URZ], R5 ;  /* 0x00000005080075a7 */ /* 0x001064000800017f */
[----:B-1----:R-:W-:Y:S05]  /*a620*/  @!P0 NANOSLEEP.SYNCS 0x989680 ;  /* 0x009896800000895d */ /* 0x002fea0003900000 */
[----:B------:R-:W1:Y:S02]  /*a630*/  @!P0 SYNCS.PHASECHK.TRANS64 P0, [R8+URZ], R5 ;  /* 0x00000005080085a7 */ /* 0x000e64000800007f */
[----:B-1----:R-:W-:Y:S05]  /*a640*/  @!P0 BRA `(.L_x_318) ;  /* 0xfffffffc00f08947 */ /* 0x002fea000383ffff */
[----:B------:R-:W-:Y:S05]  /*a650*/  BRA `(.L_x_334) ;  /* 0xfffffff8006c7947 */ /* 0x000fea000383ffff */
.L_x_319:
[----:B0-----:R0:W1:Y:S02]  /*a660*/  SYNCS.PHASECHK.TRANS64.TRYWAIT P0, [R9+URZ], R4 ;  /* 0x00000004090075a7 */ /* 0x001064000800017f */
[----:B-1----:R-:W-:Y:S05]  /*a670*/  @!P0 NANOSLEEP.SYNCS 0x989680 ;  /* 0x009896800000895d */ /* 0x002fea0003900000 */
[----:B------:R-:W1:Y:S02]  /*a680*/  @!P0 SYNCS.PHASECHK.TRANS64 P0, [R9+URZ], R4 ;  /* 0x00000004090085a7 */ /* 0x000e64000800007f */
[----:B-1----:R-:W-:Y:S05]  /*a690*/  @!P0 BRA `(.L_x_319) ;  /* 0xfffffffc00f08947 */ /* 0x002fea000383ffff */
[----:B------:R-:W-:Y:S05]  /*a6a0*/  BRA `(.L_x_335) ;  /* 0xfffffff8007c7947 */ /* 0x000fea000383ffff */
.L_x_320:
[----:B0-----:R0:W1:Y:S02]  /*a6b0*/  SYNCS.PHASECHK.TRANS64.TRYWAIT P0, [R8+URZ], R5 ;  /* 0x00000005080075a7 */ /* 0x001064000800017f */
[----:B-1----:R-:W-:Y:S05]  /*a6c0*/  @!P0 NANOSLEEP.SYNCS 0x989680 ;  /* 0x009896800000895d */ /* 0x002fea0003900000 */
[----:B------:R-:W1:Y:S02]  /*a6d0*/  @!P0 SYNCS.PHASECHK.TRANS64 P0, [R8+URZ], R5 ;  /* 0x00000005080085a7 */ /* 0x000e64000800007f */
[----:B-1----:R-:W-:Y:S05]  /*a6e0*/  @!P0 BRA `(.L_x_320) ;  /* 0xfffffffc00f08947 */ /* 0x002fea000383ffff */
[----:B------:R-:W-:Y:S05]  /*a6f0*/  BRA `(.L_x_336) ;  /* 0xfffffff8008c7947 */ /* 0x000fea000383ffff */
.L_x_321:
[----:B0-----:R0:W1:Y:S02]  /*a700*/  SYNCS.PHASECHK.TRANS64.TRYWAIT P0, [R9+URZ], R4 ;  /* 0x00000004090075a7 */ /* 0x001064000800017f */
[----:B-1----:R-:W-:Y:S05]  /*a710*/  @!P0 NANOSLEEP.SYNCS 0x989680 ;  /* 0x009896800000895d */ /* 0x002fea0003900000 */
[----:B------:R-:W1:Y:S02]  /*a720*/  @!P0 SYNCS.PHASECHK.TRANS64 P0, [R9+URZ], R4 ;  /* 0x00000004090085a7 */ /* 0x000e64000800007f */
[----:B-1----:R-:W-:Y:S05]  /*a730*/  @!P0 BRA `(.L_x_321) ;  /* 0xfffffffc00f08947 */ /* 0x002fea000383ffff */
[----:B------:R-:W-:Y:S05]  /*a740*/  BRA `(.L_x_337) ;  /* 0xfffffff8009c7947 */ /* 0x000fea000383ffff */
.L_x_322:
[----:B0-----:R0:W1:Y:S02]  /*a750*/  SYNCS.PHASECHK.TRANS64.TRYWAIT P0, [R8+URZ], R5 ;  /* 0x00000005080075a7 */ /* 0x001064000800017f */
[----:B-1----:R-:W-:Y:S05]  /*a760*/  @!P0 NANOSLEEP.SYNCS 0x989680 ;  /* 0x009896800000895d */ /* 0x002fea0003900000 */
[----:B------:R-:W1:Y:S02]  /*a770*/  @!P0 SYNCS.PHASECHK.TRANS64 P0, [R8+URZ], R5 ;  /* 0x00000005080085a7 */ /* 0x000e64000800007f */
[----:B-1----:R-:W-:Y:S05]  /*a780*/  @!P0 BRA `(.L_x_322) ;  /* 0xfffffffc00f08947 */ /* 0x002fea000383ffff */
[----:B------:R-:W-:Y:S05]  /*a790*/  BRA `(.L_x_338) ;  /* 0xfffffff800ac7947 */ /* 0x000fea000383ffff */
.L_x_323:
[----:B0-----:R0:W1:Y:S02]  /*a7a0*/  SYNCS.PHASECHK.TRANS64.TRYWAIT P0, [R9+URZ], R4 ;  /* 0x00000004090075a7 */ /* 0x001064000800017f */
[----:B-1----:R-:W-:Y:S05]  /*a7b0*/  @!P0 NANOSLEEP.SYNCS 0x989680 ;  /* 0x009896800000895d */ /* 0x002fea0003900000 */
[----:B------:R-:W1:Y:S02]  /*a7c0*/  @!P0 SYNCS.PHASECHK.TRANS64 P0, [R9+URZ], R4 ;  /* 0x00000004090085a7 */ /* 0x000e64000800007f */
[----:B-1----:R-:W-:Y:S05]  /*a7d0*/  @!P0 BRA `(.L_x_323) ;  /* 0xfffffffc00f08947 */ /* 0x002fea000383ffff */
[----:B------:R-:W-:Y:S05]  /*a7e0*/  BRA `(.L_x_339) ;  /* 0xfffffff800bc7947 */ /* 0x000fea000383ffff */
.L_x_324:
[----:B0-----:R0:W1:Y:S02]  /*a7f0*/  SYNCS.PHASECHK.TRANS64.TRYWAIT P0, [R6+URZ], R5 ;  /* 0x00000005060075a7 */ /* 0x001064000800017f */
[----:B-1----:R-:W-:Y:S05]  /*a800*/  @!P0 NANOSLEEP.SYNCS 0x989680 ;  /* 0x009896800000895d */ /* 0x002fea0003900000 */
[----:B------:R-:W1:Y:S02]  /*a810*/  @!P0 SYNCS.PHASECHK.TRANS64 P0, [R6+URZ], R5 ;  /* 0x00000005060085a7 */ /* 0x000e64000800007f */
[----:B-1----:R-:W-:Y:S05]  /*a820*/  @!P0 BRA `(.L_x_324) ;  /* 0xfffffffc00f08947 */ /* 0x002fea000383ffff */
[----:B------:R-:W-:Y:S05]  /*a830*/  BRA `(.L_x_340) ;  /* 0xfffffff800c47947 */ /* 0x000fea000383ffff */
.L_x_341:
[----:B------:R-:W-:-:S00]  /*a840*/  BRA `(.L_x_341) ;  /* 0xfffffffc00fc7947 */ /* 0x000fc0000383ffff */
[----:B------:R-:W-:-:S00]  /*a850*/  NOP ;  /* 0x0000000000007918 */ /* 0x000fc00000000000 */
        /* <DEDUP_REMOVED lines=10> */
.L_x_342:


//--------------------- .nv.global.init           --------------------------
	.section	.nv.global.init,"aw",@progbits
.nv.global.init:
	.type		$str$22,@object
	.size		$str$22,($str$23 - $str$22)
$str$22:
        /*0000*/ 	.byte	0x6b, 0x5f, 0x74, 0x69, 0x6c, 0x65, 0x5f, 0x63, 0x6f, 0x75, 0x6e, 0x74, 0x20, 0x3e, 0x3d, 0x20
        /*0010*/ 	.byte	0x31, 0x00
	.type		$str$23,@object
	.size		$str$23,(__unnamed_1 - $str$23)
$str$23:
        /*0012*/ 	.byte	0x2f, 0x74, 0x6d, 0x70, 0x2f, 0x63, 0x75, 0x74, 0x6c, 0x61, 0x73, 0x73, 0x5f, 0x73, 0x77, 0x65
        /*0022*/ 	.byte	0x65, 0x70, 0x5f, 0x73, 0x72, 0x63, 0x2f, 0x69, 0x6e, 0x63, 0x6c, 0x75, 0x64, 0x65, 0x2f, 0x63
        /*0032*/ 	.byte	0x75, 0x74, 0x6c, 0x61, 0x73, 0x73, 0x2f, 0x67, 0x65, 0x6d, 0x6d, 0x2f, 0x63, 0x6f, 0x6c, 0x6c
        /*0042*/ 	.byte	0x65, 0x63, 0x74, 0x69, 0x76, 0x65, 0x2f, 0x73, 0x6d, 0x39, 0x30, 0x5f, 0x6d, 0x6d, 0x61, 0x5f
        /*0052*/ 	.byte	0x74, 0x6d, 0x61, 0x5f, 0x67, 0x6d, 0x6d, 0x61, 0x5f, 0x73, 0x73, 0x5f, 0x77, 0x61, 0x72, 0x70
        /*0062*/ 	.byte	0x73, 0x70, 0x65, 0x63, 0x69, 0x61, 0x6c, 0x69, 0x7a, 0x65, 0x64, 0x2e, 0x68, 0x70, 0x70, 0x00
	.type		__unnamed_1,@object
	.size		__unnamed_1,(.L_0 - __unnamed_1)
__unnamed_1:
        /*0072*/ 	.byte	0x76, 0x6f, 0x69, 0x64, 0x20, 0x63, 0x75, 0x74, 0x6c, 0x61, 0x73, 0x73, 0x3a, 0x3a, 0x67, 0x65
        /* <DEDUP_REMOVED lines=172> */
        /*0b42*/ 	.byte	0x3a, 0x69, 0x64, 0x65, 0x6e, 0x74, 0x69, 0x74, 0x79, 0x5d, 0x00
.L_0:


//--------------------- .nv.shared._ZN7cutlass13device_kernelINS_4gemm6kernel13GemmUniversalIN4cute5tupleIJiiiiEEENS1_10collective13CollectiveMmaINS1_34MainloopSm90TmaGmmaWarpSpecializedILi9ENS5_IJNS4_1CILi2EEENSA_ILi1EEESC_EEENS1_35KernelTmaWarpSpecializedCooperativeEEENS5_IJNSA_ILi256EEENSA_ILi128EEENSA_ILi64EEEEEEaNS5_IJlSC_lEEEaSK_NS4_8TiledMMAINS4_8MMA_AtomIJNS4_4SM904GMMA27MMA_64x128x32_S32S8S8_SS_TNEEEENS4_6LayoutISD_NS5_IJSC_NSA_ILi0EEESS_EEEEENS5_IJNS4_10UnderscoreESV_SV_EEEEENS4_13SM90_TMA_LOADENS4_14ComposedLayoutINS4_7SwizzleILi2ELi4ELi3EEENS4_18smem_ptr_flag_bitsILi8EEENSR_INS5_IJNSA_ILi8EEESI_EEENS5_IJSI_SC_EEEEEEEvNS4_8identityENS4_23SM90_TMA_LOAD_MULTICASTES18_vS19_EENS_8epilogue10collective6detail29Sm90TmaWarpSpecializedAdapterINS1D_15DefaultEpilogueIaSK_SK_NS1C_6thread17LinearCombinationIaLi1EiiLNS1H_9ScaleType4KindE0ELNS_15FloatRoundStyleE2EaEENS1_15EpilogueDefaultEEEEEvvEEEEvNT_6ParamsE --------------------------
	.section	.nv.shared._ZN7cutlass13device_kernelINS_4gemm6kernel13GemmUniversalIN4cute5tupleIJiiiiEEENS1_10collective13CollectiveMmaINS1_34MainloopSm90TmaGmmaWarpSpecializedILi9ENS5_IJNS4_1CILi2EEENSA_ILi1EEESC_EEENS1_35KernelTmaWarpSpecializedCooperativeEEENS5_IJNSA_ILi256EEENSA_ILi128EEENSA_ILi64EEEEEEaNS5_IJlSC_lEEEaSK_NS4_8TiledMMAINS4_8MMA_AtomIJNS4_4SM904GMMA27MMA_64x128x32_S32S8S8_SS_TNEEEENS4_6LayoutISD_NS5_IJSC_NSA_ILi0EEESS_EEEEENS5_IJNS4_10UnderscoreESV_SV_EEEEENS4_13SM90_TMA_LOADENS4_14ComposedLayoutINS4_7SwizzleILi2ELi4ELi3EEENS4_18smem_ptr_flag_bitsILi8EEENSR_INS5_IJNSA_ILi8EEESI_EEENS5_IJSI_SC_EEEEEEEvNS4_8identityENS4_23SM90_TMA_LOAD_MULTICASTES18_vS19_EENS_8epilogue10collective6detail29Sm90TmaWarpSpecializedAdapterINS1D_15DefaultEpilogueIaSK_SK_NS1C_6thread17LinearCombinationIaLi1EiiLNS1H_9ScaleType4KindE0ELNS_15FloatRoundStyleE2EaEENS1_15EpilogueDefaultEEEEEvvEEEEvNT_6ParamsE,"aw",@nobits
	.sectionflags	@""
	.align	16
	.zero		1024


//--------------------- .nv.shared.reserved.0     --------------------------
	.section	.nv.shared.reserved.0,"aw",@nobits
	.weak		__nv_reservedSMEM_offset_0_alias
	.size		__nv_reservedSMEM_offset_0_alias, 0, 0
	.other		__nv_reservedSMEM_offset_0_alias,@"STO_CUDA_RESERVED_SHARED STV_DEFAULT"
__nv_reservedSMEM_offset_0_alias:
	.zero		0


//--------------------- .nv.global                --------------------------
	.section	.nv.global,"aw",@nobits
.nv.global:
	.type		_ZN39_INTERNAL_70fb56ba_4_k_cu_87e2faac_41214cute1_E,@object
	.size		_ZN39_INTERNAL_70fb56ba_4_k_cu_87e2faac_41214cute1_E,(_ZN39_INTERNAL_70fb56ba_4_k_cu_87e2faac_41214cuda3std3__45__cpo6cbeginE - _ZN39_INTERNAL_70fb56ba_4_k_cu_87e2faac_41214cute1_E)
_ZN39_INTERNAL_70fb56ba_4_k_cu_87e2faac_41214cute1_E:
	.zero		1
	.type		_ZN39_INTERNAL_70fb56ba_4_k_cu_87e2faac_41214cuda3std3__45__cpo6cbeginE,@object
	.size		_ZN39_INTERNAL_70fb56ba_4_k_cu_87e2faac_41214cuda3std3__45__cpo6cbeginE,(_ZN39_INTERNAL_70fb56ba_4_k_cu_87e2faac_41214cuda3std3__48in_placeE - _ZN39_INTERNAL_70fb56ba_4_k_cu_87e2faac_41214cuda3std3__45__cpo6cbeginE)
_ZN39_INTERNAL_70fb56ba_4_k_cu_87e2faac_41214cuda3std3__45__cpo6cbeginE:
	.zero		1
	.type		_ZN39_INTERNAL_70fb56ba_4_k_cu_87e2faac_41214cuda3std3__48in_placeE,@object
	.size		_ZN39_INTERNAL_70fb56ba_4_k_cu_87e2faac_41214cuda3std3__48in_placeE,(_ZN39_INTERNAL_70fb56ba_4_k_cu_87e2faac_41214cuda3std6ranges3__45__cpo9iter_moveE - _ZN39_INTERNAL_70fb56ba_4_k_cu_87e2faac_41214cuda3std3__48in_placeE)
_ZN39_INTERNAL_70fb56ba_4_k_cu_87e2faac_41214cuda3std3__48in_placeE:
	.zero		1
	.type		_ZN39_INTERNAL_70fb56ba_4_k_cu_87e2faac_41214cuda3std6ranges3__45__cpo9iter_moveE,@object
	.size		_ZN39_INTERNAL_70fb56ba_4_k_cu_87e2faac_41214cuda3std6ranges3__45__cpo9iter_moveE,(_ZN39_INTERNAL_70fb56ba_4_k_cu_87e2faac_41214cuda3std3__45__cpo5beginE - _ZN39_INTERNAL_70fb56ba_4_k_cu_87e2faac_41214cuda3std6ranges3__45__cpo9iter_moveE)
_ZN39_INTERNAL_70fb56ba_4_k_cu_87e2faac_41214cuda3std6ranges3__45__cpo9iter_moveE:
	.zero		1
	.type		_ZN39_INTERNAL_70fb56ba_4_k_cu_87e2faac_41214cuda3std3__45__cpo5beginE,@object
	.size		_ZN39_INTERNAL_70fb56ba_4_k_cu_87e2faac_41214cuda3std3__45__cpo5beginE,(_ZN39_INTERNAL_70fb56ba_4_k_cu_87e2faac_41214cuda3std3__441_GLOBAL__N__70fb56ba_4_k_cu_87e2faac_41216ignoreE - _ZN39_INTERNAL_70fb56ba_4_k_cu_87e2faac_41214cuda3std3__45__cpo5beginE)
_ZN39_INTERNAL_70fb56ba_4_k_cu_87e2faac_41214cuda3std3__45__cpo5beginE:
	.zero		1
	.type		_ZN39_INTERNAL_70fb56ba_4_k_cu_87e2faac_41214cuda3std3__441_GLOBAL__N__70fb56ba_4_k_cu_87e2faac_41216ignoreE,@object
	.size		_ZN39_INTERNAL_70fb56ba_4_k_cu_87e2faac_41214cuda3std3__441_GLOBAL__N__70fb56ba_4_k_cu_87e2faac_41216ignoreE,(_ZN39_INTERNAL_70fb56ba_4_k_cu_87e2faac_41214cute7productE - _ZN39_INTERNAL_70fb56ba_4_k_cu_87e2faac_41214cuda3std3__441_GLOBAL__N__70fb56ba_4_k_cu_87e2faac_41216ignoreE)
_ZN39_INTERNAL_70fb56ba_4_k_cu_87e2faac_41214cuda3std3__441_GLOBAL__N__70fb56ba_4_k_cu_87e2faac_41216ignoreE:
	.zero		1
	.type		_ZN39_INTERNAL_70fb56ba_4_k_cu_87e2faac_41214cute7productE,@object
	.size		_ZN39_INTERNAL_70fb56ba_4_k_cu_87e2faac_41214cute7productE,(_ZN39_INTERNAL_70fb56ba_4_k_cu_87e2faac_41214cuda3std3__45__cpo3endE - _ZN39_INTERNAL_70fb56ba_4_k_cu_87e2faac_41214cute7productE)
_ZN39_INTERNAL_70fb56ba_4_k_cu_87e2faac_41214cute7productE:
	.zero		1
	.type		_ZN39_INTERNAL_70fb56ba_4_k_cu_87e2faac_41214cuda3std3__45__cpo3endE,@object
	.size		_ZN39_INTERNAL_70fb56ba_4_k_cu_87e2faac_41214cuda3std3__45__cpo3endE,(_ZN39_INTERNAL_70fb56ba_4_k_cu_87e2faac_41214cuda3std3__419piecewise_constructE - _ZN39_INTERNAL_70fb56ba_4_k_cu_87e2faac_41214cuda3std3__45__cpo3endE)
_ZN39_INTERNAL_70fb56ba_4_k_cu_87e2faac_41214cuda3std3__45__cpo3endE:
	.zero		1
	.type		_ZN39_INTERNAL_70fb56ba_4_k_cu_87e2faac_41214cuda3std3__419piecewise_constructE,@object
	.size		_ZN39_INTERNAL_70fb56ba_4_k_cu_87e2faac_41214cuda3std3__419piecewise_constructE,(_ZN39_INTERNAL_70fb56ba_4_k_cu_87e2faac_41214cuda3std3__45__cpo4cendE - _ZN39_INTERNAL_70fb56ba_4_k_cu_87e2faac_41214cuda3std3__419piecewise_constructE)
_ZN39_INTERNAL_70fb56ba_4_k_cu_87e2faac_41214cuda3std3__419piecewise_constructE:
	.zero		1
	.type		_ZN39_INTERNAL_70fb56ba_4_k_cu_87e2faac_41214cuda3std3__45__cpo4cendE,@object
	.size		_ZN39_INTERNAL_70fb56ba_4_k_cu_87e2faac_41214cuda3std3__45__cpo4cendE,(_ZN39_INTERNAL_70fb56ba_4_k_cu_87e2faac_41214cuda3std6ranges3__45__cpo4swapE - _ZN39_INTERNAL_70fb56ba_4_k_cu_87e2faac_41214cuda3std3__45__cpo4cendE)
_ZN39_INTERNAL_70fb56ba_4_k_cu_87e2faac_41214cuda3std3__45__cpo4cendE:
	.zero		1
	.type		_ZN39_INTERNAL_70fb56ba_4_k_cu_87e2faac_41214cuda3std6ranges3__45__cpo4swapE,@object
	.size		_ZN39_INTERNAL_70fb56ba_4_k_cu_87e2faac_41214cuda3std6ranges3__45__cpo4swapE,(.L_8 - _ZN39_INTERNAL_70fb56ba_4_k_cu_87e2faac_41214cuda3std6ranges3__45__cpo4swapE)
_ZN39_INTERNAL_70fb56ba_4_k_cu_87e2faac_41214cuda3std6ranges3__45__cpo4swapE:
	.zero		1
.L_8:


//--------------------- .nv.constant0._ZN7cutlass13device_kernelINS_4gemm6kernel13GemmUniversalIN4cute5tupleIJiiiiEEENS1_10collective13CollectiveMmaINS1_34MainloopSm90TmaGmmaWarpSpecializedILi9ENS5_IJNS4_1CILi2EEENSA_ILi1EEESC_EEENS1_35KernelTmaWarpSpecializedCooperativeEEENS5_IJNSA_ILi256EEENSA_ILi128EEENSA_ILi64EEEEEEaNS5_IJlSC_lEEEaSK_NS4_8TiledMMAINS4_8MMA_AtomIJNS4_4SM904GMMA27MMA_64x128x32_S32S8S8_SS_TNEEEENS4_6LayoutISD_NS5_IJSC_NSA_ILi0EEESS_EEEEENS5_IJNS4_10UnderscoreESV_SV_EEEEENS4_13SM90_TMA_LOADENS4_14ComposedLayoutINS4_7SwizzleILi2ELi4ELi3EEENS4_18smem_ptr_flag_bitsILi8EEENSR_INS5_IJNSA_ILi8EEESI_EEENS5_IJSI_SC_EEEEEEEvNS4_8identityENS4_23SM90_TMA_LOAD_MULTICASTES18_vS19_EENS_8epilogue10collective6detail29Sm90TmaWarpSpecializedAdapterINS1D_15DefaultEpilogueIaSK_SK_NS1C_6thread17LinearCombinationIaLi1EiiLNS1H_9ScaleType4KindE0ELNS_15FloatRoundStyleE2EaEENS1_15EpilogueDefaultEEEEEvvEEEEvNT_6ParamsE --------------------------
	.section	.nv.constant0._ZN7cutlass13device_kernelINS_4gemm6kernel13GemmUniversalIN4cute5tupleIJiiiiEEENS1_10collective13CollectiveMmaINS1_34MainloopSm90TmaGmmaWarpSpecializedILi9ENS5_IJNS4_1CILi2EEENSA_ILi1EEESC_EEENS1_35KernelTmaWarpSpecializedCooperativeEEENS5_IJNSA_ILi256EEENSA_ILi128EEENSA_ILi64EEEEEEaNS5_IJlSC_lEEEaSK_NS4_8TiledMMAINS4_8MMA_AtomIJNS4_4SM904GMMA27MMA_64x128x32_S32S8S8_SS_TNEEEENS4_6LayoutISD_NS5_IJSC_NSA_ILi0EEESS_EEEEENS5_IJNS4_10UnderscoreESV_SV_EEEEENS4_13SM90_TMA_LOADENS4_14ComposedLayoutINS4_7SwizzleILi2ELi4ELi3EEENS4_18smem_ptr_flag_bitsILi8EEENSR_INS5_IJNSA_ILi8EEESI_EEENS5_IJSI_SC_EEEEEEEvNS4_8identityENS4_23SM90_TMA_LOAD_MULTICASTES18_vS19_EENS_8epilogue10collective6detail29Sm90TmaWarpSpecializedAdapterINS1D_15DefaultEpilogueIaSK_SK_NS1C_6thread17LinearCombinationIaLi1EiiLNS1H_9ScaleType4KindE0ELNS_15FloatRoundStyleE2EaEENS1_15EpilogueDefaultEEEEEvvEEEEvNT_6ParamsE,"a",@progbits
	.sectionflags	@""
	.align	4
.nv.constant0._ZN7cutlass13device_kernelINS_4gemm6kernel13GemmUniversalIN4cute5tupleIJiiiiEEENS1_10collective13CollectiveMmaINS1_34MainloopSm90TmaGmmaWarpSpecializedILi9ENS5_IJNS4_1CILi2EEENSA_ILi1EEESC_EEENS1_35KernelTmaWarpSpecializedCooperativeEEENS5_IJNSA_ILi256EEENSA_ILi128EEENSA_ILi64EEEEEEaNS5_IJlSC_lEEEaSK_NS4_8TiledMMAINS4_8MMA_AtomIJNS4_4SM904GMMA27MMA_64x128x32_S32S8S8_SS_TNEEEENS4_6LayoutISD_NS5_IJSC_NSA_ILi0EEESS_EEEEENS5_IJNS4_10UnderscoreESV_SV_EEEEENS4_13SM90_TMA_LOADENS4_14ComposedLayoutINS4_7SwizzleILi2ELi4ELi3EEENS4_18smem_ptr_flag_bitsILi8EEENSR_INS5_IJNSA_ILi8EEESI_EEENS5_IJSI_SC_EEEEEEEvNS4_8identityENS4_23SM90_TMA_LOAD_MULTICASTES18_vS19_EENS_8epilogue10collective6detail29Sm90TmaWarpSpecializedAdapterINS1D_15DefaultEpilogueIaSK_SK_NS1C_6thread17LinearCombinationIaLi1EiiLNS1H_9ScaleType4KindE0ELNS_15FloatRoundStyleE2EaEENS1_15EpilogueDefaultEEEEEvvEEEEvNT_6ParamsE:
	.zero		1664


//--------------------- SYMBOLS --------------------------

	.type		.nv.reservedSmem.offset0,@object
	.size		.nv.reservedSmem.offset0,0x4
	.type		__assertfail,@function
